//
// Generated by NVIDIA NVVM Compiler
//
// Compiler Build ID: CL-36424714
// Cuda compilation tools, release 13.0, V13.0.88
// Based on NVVM 20.0.0
//

.version 9.0
.target sm_100
.address_size 64

	// .globl	_Z19cosine_distance_gpuPKfiS0_iiPfPi
.extern .func  (.param .b64 func_retval0) malloc
(
	.param .b64 malloc_param_0
)
;
.extern .func free
(
	.param .b64 free_param_0
)
;

.visible .entry _Z19cosine_distance_gpuPKfiS0_iiPfPi(
	.param .u64 .ptr .align 1 _Z19cosine_distance_gpuPKfiS0_iiPfPi_param_0,
	.param .u32 _Z19cosine_distance_gpuPKfiS0_iiPfPi_param_1,
	.param .u64 .ptr .align 1 _Z19cosine_distance_gpuPKfiS0_iiPfPi_param_2,
	.param .u32 _Z19cosine_distance_gpuPKfiS0_iiPfPi_param_3,
	.param .u32 _Z19cosine_distance_gpuPKfiS0_iiPfPi_param_4,
	.param .u64 .ptr .align 1 _Z19cosine_distance_gpuPKfiS0_iiPfPi_param_5,
	.param .u64 .ptr .align 1 _Z19cosine_distance_gpuPKfiS0_iiPfPi_param_6
)
{
	.reg .pred 	%p<13>;
	.reg .b32 	%r<112>;
	.reg .b32 	%f<77>;
	.reg .b64 	%rd<74>;
	.reg .b64 	%fd<149>;

	ld.param.u64 	%rd5, [_Z19cosine_distance_gpuPKfiS0_iiPfPi_param_0];
	ld.param.u32 	%r61, [_Z19cosine_distance_gpuPKfiS0_iiPfPi_param_1];
	ld.param.u64 	%rd6, [_Z19cosine_distance_gpuPKfiS0_iiPfPi_param_2];
	ld.param.u32 	%r62, [_Z19cosine_distance_gpuPKfiS0_iiPfPi_param_3];
	ld.param.u32 	%r63, [_Z19cosine_distance_gpuPKfiS0_iiPfPi_param_4];
	cvta.to.global.u64 	%rd1, %rd6;
	cvta.to.global.u64 	%rd2, %rd5;
	mov.u32 	%r64, %ctaid.x;
	mov.u32 	%r65, %ntid.x;
	mov.u32 	%r66, %tid.x;
	mad.lo.s32 	%r67, %r64, %r65, %r66;
	div.s32 	%r1, %r67, %r61;
	mul.lo.s32 	%r68, %r1, %r61;
	sub.s32 	%r2, %r67, %r68;
	setp.ge.s32 	%p1, %r1, %r62;
	setp.lt.s32 	%p2, %r61, 0;
	or.pred  	%p3, %p2, %p1;
	@%p3 bra 	$L__BB0_14;
	setp.eq.s32 	%p4, %r63, 0;
	mov.f64 	%fd146, 0d0000000000000000;
	mov.f64 	%fd147, %fd146;
	mov.f64 	%fd148, %fd146;
	@%p4 bra 	$L__BB0_13;
	and.b32  	%r3, %r63, 7;
	setp.lt.u32 	%p5, %r63, 8;
	mov.f64 	%fd148, 0d0000000000000000;
	mov.b32 	%r110, 0;
	mov.f64 	%fd147, %fd148;
	mov.f64 	%fd146, %fd148;
	@%p5 bra 	$L__BB0_5;
	and.b32  	%r70, %r63, -8;
	neg.s32 	%r108, %r70;
	add.s32 	%r107, %r1, %r62;
	shl.b32 	%r71, %r62, 1;
	add.s32 	%r106, %r1, %r71;
	mad.lo.s32 	%r105, %r62, 3, %r1;
	shl.b32 	%r72, %r62, 2;
	add.s32 	%r104, %r1, %r72;
	mad.lo.s32 	%r103, %r62, 5, %r1;
	mad.lo.s32 	%r102, %r62, 6, %r1;
	mad.lo.s32 	%r101, %r62, 7, %r1;
	add.s32 	%r99, %r2, %r61;
	shl.b32 	%r13, %r61, 3;
	shl.b32 	%r73, %r61, 1;
	add.s32 	%r98, %r2, %r73;
	mad.lo.s32 	%r97, %r61, 3, %r2;
	shl.b32 	%r74, %r61, 2;
	add.s32 	%r96, %r2, %r74;
	mad.lo.s32 	%r95, %r61, 5, %r2;
	mad.lo.s32 	%r94, %r61, 6, %r2;
	mad.lo.s32 	%r93, %r61, 7, %r2;
	mov.f64 	%fd148, 0d0000000000000000;
	mov.u32 	%r92, %r2;
	mov.u32 	%r100, %r1;
$L__BB0_4:
	.pragma "nounroll";
	and.b32  	%r110, %r63, -8;
	mul.wide.u32 	%rd7, %r92, 4;
	add.s64 	%rd8, %rd2, %rd7;
	ld.global.f32 	%f1, [%rd8];
	mul.wide.u32 	%rd9, %r100, 4;
	add.s64 	%rd10, %rd1, %rd9;
	ld.global.f32 	%f2, [%rd10];
	mul.f32 	%f3, %f1, %f2;
	cvt.f64.f32 	%fd41, %f3;
	add.f64 	%fd42, %fd146, %fd41;
	mul.f32 	%f4, %f1, %f1;
	cvt.f64.f32 	%fd43, %f4;
	add.f64 	%fd44, %fd147, %fd43;
	mul.f32 	%f5, %f2, %f2;
	cvt.f64.f32 	%fd45, %f5;
	add.f64 	%fd46, %fd148, %fd45;
	mul.wide.u32 	%rd11, %r99, 4;
	add.s64 	%rd12, %rd2, %rd11;
	ld.global.f32 	%f6, [%rd12];
	mul.wide.u32 	%rd13, %r107, 4;
	add.s64 	%rd14, %rd1, %rd13;
	ld.global.f32 	%f7, [%rd14];
	mul.f32 	%f8, %f6, %f7;
	cvt.f64.f32 	%fd47, %f8;
	add.f64 	%fd48, %fd42, %fd47;
	mul.f32 	%f9, %f6, %f6;
	cvt.f64.f32 	%fd49, %f9;
	add.f64 	%fd50, %fd44, %fd49;
	mul.f32 	%f10, %f7, %f7;
	cvt.f64.f32 	%fd51, %f10;
	add.f64 	%fd52, %fd46, %fd51;
	mul.wide.u32 	%rd15, %r98, 4;
	add.s64 	%rd16, %rd2, %rd15;
	ld.global.f32 	%f11, [%rd16];
	mul.wide.u32 	%rd17, %r106, 4;
	add.s64 	%rd18, %rd1, %rd17;
	ld.global.f32 	%f12, [%rd18];
	mul.f32 	%f13, %f11, %f12;
	cvt.f64.f32 	%fd53, %f13;
	add.f64 	%fd54, %fd48, %fd53;
	mul.f32 	%f14, %f11, %f11;
	cvt.f64.f32 	%fd55, %f14;
	add.f64 	%fd56, %fd50, %fd55;
	mul.f32 	%f15, %f12, %f12;
	cvt.f64.f32 	%fd57, %f15;
	add.f64 	%fd58, %fd52, %fd57;
	mul.wide.u32 	%rd19, %r97, 4;
	add.s64 	%rd20, %rd2, %rd19;
	ld.global.f32 	%f16, [%rd20];
	mul.wide.u32 	%rd21, %r105, 4;
	add.s64 	%rd22, %rd1, %rd21;
	ld.global.f32 	%f17, [%rd22];
	mul.f32 	%f18, %f16, %f17;
	cvt.f64.f32 	%fd59, %f18;
	add.f64 	%fd60, %fd54, %fd59;
	mul.f32 	%f19, %f16, %f16;
	cvt.f64.f32 	%fd61, %f19;
	add.f64 	%fd62, %fd56, %fd61;
	mul.f32 	%f20, %f17, %f17;
	cvt.f64.f32 	%fd63, %f20;
	add.f64 	%fd64, %fd58, %fd63;
	mul.wide.u32 	%rd23, %r96, 4;
	add.s64 	%rd24, %rd2, %rd23;
	ld.global.f32 	%f21, [%rd24];
	mul.wide.u32 	%rd25, %r104, 4;
	add.s64 	%rd26, %rd1, %rd25;
	ld.global.f32 	%f22, [%rd26];
	mul.f32 	%f23, %f21, %f22;
	cvt.f64.f32 	%fd65, %f23;
	add.f64 	%fd66, %fd60, %fd65;
	mul.f32 	%f24, %f21, %f21;
	cvt.f64.f32 	%fd67, %f24;
	add.f64 	%fd68, %fd62, %fd67;
	mul.f32 	%f25, %f22, %f22;
	cvt.f64.f32 	%fd69, %f25;
	add.f64 	%fd70, %fd64, %fd69;
	mul.wide.u32 	%rd27, %r95, 4;
	add.s64 	%rd28, %rd2, %rd27;
	ld.global.f32 	%f26, [%rd28];
	mul.wide.u32 	%rd29, %r103, 4;
	add.s64 	%rd30, %rd1, %rd29;
	ld.global.f32 	%f27, [%rd30];
	mul.f32 	%f28, %f26, %f27;
	cvt.f64.f32 	%fd71, %f28;
	add.f64 	%fd72, %fd66, %fd71;
	mul.f32 	%f29, %f26, %f26;
	cvt.f64.f32 	%fd73, %f29;
	add.f64 	%fd74, %fd68, %fd73;
	mul.f32 	%f30, %f27, %f27;
	cvt.f64.f32 	%fd75, %f30;
	add.f64 	%fd76, %fd70, %fd75;
	mul.wide.u32 	%rd31, %r94, 4;
	add.s64 	%rd32, %rd2, %rd31;
	ld.global.f32 	%f31, [%rd32];
	mul.wide.u32 	%rd33, %r102, 4;
	add.s64 	%rd34, %rd1, %rd33;
	ld.global.f32 	%f32, [%rd34];
	mul.f32 	%f33, %f31, %f32;
	cvt.f64.f32 	%fd77, %f33;
	add.f64 	%fd78, %fd72, %fd77;
	mul.f32 	%f34, %f31, %f31;
	cvt.f64.f32 	%fd79, %f34;
	add.f64 	%fd80, %fd74, %fd79;
	mul.f32 	%f35, %f32, %f32;
	cvt.f64.f32 	%fd81, %f35;
	add.f64 	%fd82, %fd76, %fd81;
	mul.wide.u32 	%rd35, %r93, 4;
	add.s64 	%rd36, %rd2, %rd35;
	ld.global.f32 	%f36, [%rd36];
	mul.wide.u32 	%rd37, %r101, 4;
	add.s64 	%rd38, %rd1, %rd37;
	ld.global.f32 	%f37, [%rd38];
	mul.f32 	%f38, %f36, %f37;
	cvt.f64.f32 	%fd83, %f38;
	add.f64 	%fd146, %fd78, %fd83;
	mul.f32 	%f39, %f36, %f36;
	cvt.f64.f32 	%fd84, %f39;
	add.f64 	%fd147, %fd80, %fd84;
	mul.f32 	%f40, %f37, %f37;
	cvt.f64.f32 	%fd85, %f40;
	add.f64 	%fd148, %fd82, %fd85;
	add.s32 	%r108, %r108, 8;
	shl.b32 	%r75, %r62, 3;
	add.s32 	%r107, %r107, %r75;
	add.s32 	%r106, %r106, %r75;
	add.s32 	%r105, %r105, %r75;
	add.s32 	%r104, %r104, %r75;
	add.s32 	%r103, %r103, %r75;
	add.s32 	%r102, %r102, %r75;
	add.s32 	%r101, %r101, %r75;
	add.s32 	%r100, %r100, %r75;
	add.s32 	%r99, %r99, %r13;
	add.s32 	%r98, %r98, %r13;
	add.s32 	%r97, %r97, %r13;
	add.s32 	%r96, %r96, %r13;
	add.s32 	%r95, %r95, %r13;
	add.s32 	%r94, %r94, %r13;
	add.s32 	%r93, %r93, %r13;
	add.s32 	%r92, %r92, %r13;
	setp.ne.s32 	%p6, %r108, 0;
	@%p6 bra 	$L__BB0_4;
$L__BB0_5:
	setp.eq.s32 	%p7, %r3, 0;
	@%p7 bra 	$L__BB0_13;
	and.b32  	%r56, %r63, 3;
	setp.lt.u32 	%p8, %r3, 4;
	@%p8 bra 	$L__BB0_8;
	mad.lo.s32 	%r76, %r110, %r61, %r2;
	mul.wide.u32 	%rd39, %r76, 4;
	add.s64 	%rd40, %rd2, %rd39;
	ld.global.f32 	%f41, [%rd40];
	mad.lo.s32 	%r77, %r110, %r62, %r1;
	mul.wide.u32 	%rd41, %r77, 4;
	add.s64 	%rd42, %rd1, %rd41;
	ld.global.f32 	%f42, [%rd42];
	mul.f32 	%f43, %f41, %f42;
	cvt.f64.f32 	%fd87, %f43;
	add.f64 	%fd88, %fd146, %fd87;
	mul.f32 	%f44, %f41, %f41;
	cvt.f64.f32 	%fd89, %f44;
	add.f64 	%fd90, %fd147, %fd89;
	mul.f32 	%f45, %f42, %f42;
	cvt.f64.f32 	%fd91, %f45;
	add.f64 	%fd92, %fd148, %fd91;
	add.s32 	%r78, %r76, %r61;
	mul.wide.u32 	%rd43, %r78, 4;
	add.s64 	%rd44, %rd2, %rd43;
	ld.global.f32 	%f46, [%rd44];
	add.s32 	%r79, %r77, %r62;
	mul.wide.u32 	%rd45, %r79, 4;
	add.s64 	%rd46, %rd1, %rd45;
	ld.global.f32 	%f47, [%rd46];
	mul.f32 	%f48, %f46, %f47;
	cvt.f64.f32 	%fd93, %f48;
	add.f64 	%fd94, %fd88, %fd93;
	mul.f32 	%f49, %f46, %f46;
	cvt.f64.f32 	%fd95, %f49;
	add.f64 	%fd96, %fd90, %fd95;
	mul.f32 	%f50, %f47, %f47;
	cvt.f64.f32 	%fd97, %f50;
	add.f64 	%fd98, %fd92, %fd97;
	add.s32 	%r80, %r78, %r61;
	mul.wide.u32 	%rd47, %r80, 4;
	add.s64 	%rd48, %rd2, %rd47;
	ld.global.f32 	%f51, [%rd48];
	add.s32 	%r81, %r79, %r62;
	mul.wide.u32 	%rd49, %r81, 4;
	add.s64 	%rd50, %rd1, %rd49;
	ld.global.f32 	%f52, [%rd50];
	mul.f32 	%f53, %f51, %f52;
	cvt.f64.f32 	%fd99, %f53;
	add.f64 	%fd100, %fd94, %fd99;
	mul.f32 	%f54, %f51, %f51;
	cvt.f64.f32 	%fd101, %f54;
	add.f64 	%fd102, %fd96, %fd101;
	mul.f32 	%f55, %f52, %f52;
	cvt.f64.f32 	%fd103, %f55;
	add.f64 	%fd104, %fd98, %fd103;
	add.s32 	%r82, %r80, %r61;
	mul.wide.u32 	%rd51, %r82, 4;
	add.s64 	%rd52, %rd2, %rd51;
	ld.global.f32 	%f56, [%rd52];
	add.s32 	%r83, %r81, %r62;
	mul.wide.u32 	%rd53, %r83, 4;
	add.s64 	%rd54, %rd1, %rd53;
	ld.global.f32 	%f57, [%rd54];
	mul.f32 	%f58, %f56, %f57;
	cvt.f64.f32 	%fd105, %f58;
	add.f64 	%fd146, %fd100, %fd105;
	mul.f32 	%f59, %f56, %f56;
	cvt.f64.f32 	%fd106, %f59;
	add.f64 	%fd147, %fd102, %fd106;
	mul.f32 	%f60, %f57, %f57;
	cvt.f64.f32 	%fd107, %f60;
	add.f64 	%fd148, %fd104, %fd107;
	add.s32 	%r110, %r110, 4;
$L__BB0_8:
	setp.eq.s32 	%p9, %r56, 0;
	@%p9 bra 	$L__BB0_13;
	setp.eq.s32 	%p10, %r56, 1;
	@%p10 bra 	$L__BB0_11;
	mad.lo.s32 	%r84, %r110, %r61, %r2;
	mul.wide.u32 	%rd55, %r84, 4;
	add.s64 	%rd56, %rd2, %rd55;
	ld.global.f32 	%f61, [%rd56];
	mad.lo.s32 	%r85, %r110, %r62, %r1;
	mul.wide.u32 	%rd57, %r85, 4;
	add.s64 	%rd58, %rd1, %rd57;
	ld.global.f32 	%f62, [%rd58];
	mul.f32 	%f63, %f61, %f62;
	cvt.f64.f32 	%fd109, %f63;
	add.f64 	%fd110, %fd146, %fd109;
	mul.f32 	%f64, %f61, %f61;
	cvt.f64.f32 	%fd111, %f64;
	add.f64 	%fd112, %fd147, %fd111;
	mul.f32 	%f65, %f62, %f62;
	cvt.f64.f32 	%fd113, %f65;
	add.f64 	%fd114, %fd148, %fd113;
	add.s32 	%r86, %r84, %r61;
	mul.wide.u32 	%rd59, %r86, 4;
	add.s64 	%rd60, %rd2, %rd59;
	ld.global.f32 	%f66, [%rd60];
	add.s32 	%r87, %r85, %r62;
	mul.wide.u32 	%rd61, %r87, 4;
	add.s64 	%rd62, %rd1, %rd61;
	ld.global.f32 	%f67, [%rd62];
	mul.f32 	%f68, %f66, %f67;
	cvt.f64.f32 	%fd115, %f68;
	add.f64 	%fd146, %fd110, %fd115;
	mul.f32 	%f69, %f66, %f66;
	cvt.f64.f32 	%fd116, %f69;
	add.f64 	%fd147, %fd112, %fd116;
	mul.f32 	%f70, %f67, %f67;
	cvt.f64.f32 	%fd117, %f70;
	add.f64 	%fd148, %fd114, %fd117;
	add.s32 	%r110, %r110, 2;
$L__BB0_11:
	and.b32  	%r88, %r63, 1;
	setp.eq.b32 	%p11, %r88, 1;
	not.pred 	%p12, %p11;
	@%p12 bra 	$L__BB0_13;
	mad.lo.s32 	%r89, %r110, %r61, %r2;
	mul.wide.u32 	%rd63, %r89, 4;
	add.s64 	%rd64, %rd2, %rd63;
	ld.global.f32 	%f71, [%rd64];
	mad.lo.s32 	%r90, %r110, %r62, %r1;
	mul.wide.u32 	%rd65, %r90, 4;
	add.s64 	%rd66, %rd1, %rd65;
	ld.global.f32 	%f72, [%rd66];
	mul.f32 	%f73, %f71, %f72;
	cvt.f64.f32 	%fd118, %f73;
	add.f64 	%fd146, %fd146, %fd118;
	mul.f32 	%f74, %f71, %f71;
	cvt.f64.f32 	%fd119, %f74;
	add.f64 	%fd147, %fd147, %fd119;
	mul.f32 	%f75, %f72, %f72;
	cvt.f64.f32 	%fd120, %f75;
	add.f64 	%fd148, %fd148, %fd120;
$L__BB0_13:
	ld.param.u64 	%rd73, [_Z19cosine_distance_gpuPKfiS0_iiPfPi_param_6];
	ld.param.u64 	%rd72, [_Z19cosine_distance_gpuPKfiS0_iiPfPi_param_5];
	mad.lo.s32 	%r91, %r2, %r62, %r1;
	cvta.to.global.u64 	%rd67, %rd73;
	mul.wide.s32 	%rd68, %r91, 4;
	add.s64 	%rd69, %rd67, %rd68;
	st.global.u32 	[%rd69], %r2;
	sqrt.rn.f64 	%fd121, %fd147;
	sqrt.rn.f64 	%fd122, %fd148;
	mul.f64 	%fd123, %fd121, %fd122;
	div.rn.f64 	%fd124, %fd146, %fd123;
	cvt.rn.f32.f64 	%f76, %fd124;
	cvta.to.global.u64 	%rd70, %rd72;
	add.s64 	%rd71, %rd70, %rd68;
	st.global.f32 	[%rd71], %f76;
$L__BB0_14:
	ret;

}
	// .globl	_Z18insertion_sort_gpuiiiiPfPiPKiPKf
.visible .entry _Z18insertion_sort_gpuiiiiPfPiPKiPKf(
	.param .u32 _Z18insertion_sort_gpuiiiiPfPiPKiPKf_param_0,
	.param .u32 _Z18insertion_sort_gpuiiiiPfPiPKiPKf_param_1,
	.param .u32 _Z18insertion_sort_gpuiiiiPfPiPKiPKf_param_2,
	.param .u32 _Z18insertion_sort_gpuiiiiPfPiPKiPKf_param_3,
	.param .u64 .ptr .align 1 _Z18insertion_sort_gpuiiiiPfPiPKiPKf_param_4,
	.param .u64 .ptr .align 1 _Z18insertion_sort_gpuiiiiPfPiPKiPKf_param_5,
	.param .u64 .ptr .align 1 _Z18insertion_sort_gpuiiiiPfPiPKiPKf_param_6,
	.param .u64 .ptr .align 1 _Z18insertion_sort_gpuiiiiPfPiPKiPKf_param_7
)
{
	.reg .pred 	%p<18>;
	.reg .b32 	%r<62>;
	.reg .b32 	%f<19>;
	.reg .b64 	%rd<84>;

	ld.param.u32 	%r24, [_Z18insertion_sort_gpuiiiiPfPiPKiPKf_param_0];
	ld.param.u32 	%r25, [_Z18insertion_sort_gpuiiiiPfPiPKiPKf_param_1];
	ld.param.u32 	%r26, [_Z18insertion_sort_gpuiiiiPfPiPKiPKf_param_3];
	ld.param.u64 	%rd16, [_Z18insertion_sort_gpuiiiiPfPiPKiPKf_param_4];
	ld.param.u64 	%rd17, [_Z18insertion_sort_gpuiiiiPfPiPKiPKf_param_5];
	ld.param.u64 	%rd14, [_Z18insertion_sort_gpuiiiiPfPiPKiPKf_param_6];
	ld.param.u64 	%rd15, [_Z18insertion_sort_gpuiiiiPfPiPKiPKf_param_7];
	cvta.to.global.u64 	%rd1, %rd16;
	cvta.to.global.u64 	%rd2, %rd17;
	mov.u32 	%r27, %ctaid.x;
	mov.u32 	%r28, %ntid.x;
	mov.u32 	%r29, %tid.x;
	mad.lo.s32 	%r1, %r27, %r28, %r29;
	setp.ge.s32 	%p1, %r1, %r25;
	@%p1 bra 	$L__BB1_24;
	mul.wide.s32 	%rd18, %r26, 4;
	add.s64 	%rd19, %rd18, 4;
	{ // callseq 0, 0
	.param .b64 param0;
	st.param.b64 	[param0], %rd19;
	.param .b64 retval0;
	call.uni (retval0), 
	malloc, 
	(
	param0
	);
	ld.param.b64 	%rd20, [retval0];
	} // callseq 0
	{ // callseq 1, 0
	.param .b64 param0;
	st.param.b64 	[param0], %rd19;
	.param .b64 retval0;
	call.uni (retval0), 
	malloc, 
	(
	param0
	);
	ld.param.b64 	%rd21, [retval0];
	} // callseq 1
	setp.lt.s32 	%p2, %r24, 1;
	@%p2 bra 	$L__BB1_11;
	add.s32 	%r2, %r26, -1;
	add.s64 	%rd5, %rd20, %rd18;
	cvta.to.global.u64 	%rd6, %rd15;
	cvta.to.global.u64 	%rd7, %rd14;
	mov.b32 	%r54, 0;
$L__BB1_3:
	mad.lo.s32 	%r31, %r54, %r25, %r1;
	mul.wide.s32 	%rd23, %r31, 4;
	add.s64 	%rd24, %rd6, %rd23;
	ld.global.f32 	%f1, [%rd24];
	add.s64 	%rd25, %rd7, %rd23;
	ld.global.u32 	%r8, [%rd25];
	setp.lt.s32 	%p3, %r54, %r26;
	@%p3 bra 	$L__BB1_5;
	ld.f32 	%f3, [%rd5+-4];
	setp.ge.f32 	%p4, %f1, %f3;
	@%p4 bra 	$L__BB1_10;
$L__BB1_5:
	min.s32 	%r56, %r54, %r2;
	setp.lt.s32 	%p5, %r56, 0;
	@%p5 bra 	$L__BB1_9;
	mov.u32 	%r55, %r56;
$L__BB1_7:
	mul.wide.s32 	%rd26, %r55, 4;
	add.s64 	%rd27, %rd20, %rd26;
	ld.f32 	%f2, [%rd27+-4];
	setp.leu.f32 	%p6, %f2, %f1;
	mov.u32 	%r56, %r55;
	@%p6 bra 	$L__BB1_9;
	add.s32 	%r11, %r55, -1;
	mul.wide.u32 	%rd28, %r55, 4;
	add.s64 	%rd29, %rd20, %rd28;
	st.f32 	[%rd29], %f2;
	add.s64 	%rd31, %rd21, %rd26;
	ld.u32 	%r33, [%rd31+-4];
	add.s64 	%rd32, %rd21, %rd28;
	st.u32 	[%rd32], %r33;
	setp.ne.s32 	%p7, %r55, 0;
	mov.b32 	%r56, -1;
	mov.u32 	%r55, %r11;
	@%p7 bra 	$L__BB1_7;
$L__BB1_9:
	mul.wide.s32 	%rd33, %r56, 4;
	add.s64 	%rd34, %rd20, %rd33;
	st.f32 	[%rd34], %f1;
	add.s64 	%rd35, %rd21, %rd33;
	st.u32 	[%rd35], %r8;
$L__BB1_10:
	add.s32 	%r54, %r54, 1;
	setp.eq.s32 	%p8, %r54, %r24;
	@%p8 bra 	$L__BB1_11;
	bra.uni 	$L__BB1_3;
$L__BB1_11:
	setp.lt.s32 	%p9, %r26, 1;
	@%p9 bra 	$L__BB1_23;
	and.b32  	%r3, %r26, 7;
	setp.lt.u32 	%p10, %r26, 8;
	mov.b32 	%r59, 0;
	@%p10 bra 	$L__BB1_15;
	and.b32  	%r59, %r26, 2147483640;
	neg.s32 	%r58, %r59;
	shl.b32 	%r6, %r25, 3;
	add.s64 	%rd83, %rd21, 16;
	add.s64 	%rd82, %rd20, 16;
	mul.wide.s32 	%rd39, %r25, 4;
	mov.u32 	%r57, %r1;
$L__BB1_14:
	.pragma "nounroll";
	ld.u32 	%r35, [%rd83+-16];
	mul.wide.s32 	%rd36, %r57, 4;
	add.s64 	%rd37, %rd2, %rd36;
	st.global.u32 	[%rd37], %r35;
	ld.f32 	%f4, [%rd82+-16];
	add.s64 	%rd38, %rd1, %rd36;
	st.global.f32 	[%rd38], %f4;
	ld.u32 	%r36, [%rd83+-12];
	add.s64 	%rd40, %rd37, %rd39;
	st.global.u32 	[%rd40], %r36;
	ld.f32 	%f5, [%rd82+-12];
	add.s64 	%rd41, %rd38, %rd39;
	st.global.f32 	[%rd41], %f5;
	ld.u32 	%r37, [%rd83+-8];
	add.s64 	%rd42, %rd40, %rd39;
	st.global.u32 	[%rd42], %r37;
	ld.f32 	%f6, [%rd82+-8];
	add.s64 	%rd43, %rd41, %rd39;
	st.global.f32 	[%rd43], %f6;
	ld.u32 	%r38, [%rd83+-4];
	add.s64 	%rd44, %rd42, %rd39;
	st.global.u32 	[%rd44], %r38;
	ld.f32 	%f7, [%rd82+-4];
	add.s64 	%rd45, %rd43, %rd39;
	st.global.f32 	[%rd45], %f7;
	ld.u32 	%r39, [%rd83];
	add.s64 	%rd46, %rd44, %rd39;
	st.global.u32 	[%rd46], %r39;
	ld.f32 	%f8, [%rd82];
	add.s64 	%rd47, %rd45, %rd39;
	st.global.f32 	[%rd47], %f8;
	ld.u32 	%r40, [%rd83+4];
	add.s64 	%rd48, %rd46, %rd39;
	st.global.u32 	[%rd48], %r40;
	ld.f32 	%f9, [%rd82+4];
	add.s64 	%rd49, %rd47, %rd39;
	st.global.f32 	[%rd49], %f9;
	ld.u32 	%r41, [%rd83+8];
	add.s64 	%rd50, %rd48, %rd39;
	st.global.u32 	[%rd50], %r41;
	ld.f32 	%f10, [%rd82+8];
	add.s64 	%rd51, %rd49, %rd39;
	st.global.f32 	[%rd51], %f10;
	ld.u32 	%r42, [%rd83+12];
	add.s64 	%rd52, %rd50, %rd39;
	st.global.u32 	[%rd52], %r42;
	ld.f32 	%f11, [%rd82+12];
	add.s64 	%rd53, %rd51, %rd39;
	st.global.f32 	[%rd53], %f11;
	add.s32 	%r58, %r58, 8;
	add.s32 	%r57, %r57, %r6;
	add.s64 	%rd83, %rd83, 32;
	add.s64 	%rd82, %rd82, 32;
	setp.ne.s32 	%p11, %r58, 0;
	@%p11 bra 	$L__BB1_14;
$L__BB1_15:
	setp.eq.s32 	%p12, %r3, 0;
	@%p12 bra 	$L__BB1_23;
	and.b32  	%r19, %r26, 3;
	setp.lt.u32 	%p13, %r3, 4;
	@%p13 bra 	$L__BB1_18;
	mul.wide.u32 	%rd54, %r59, 4;
	add.s64 	%rd55, %rd21, %rd54;
	ld.u32 	%r43, [%rd55];
	mad.lo.s32 	%r44, %r59, %r25, %r1;
	mul.wide.s32 	%rd56, %r44, 4;
	add.s64 	%rd57, %rd2, %rd56;
	st.global.u32 	[%rd57], %r43;
	add.s64 	%rd58, %rd20, %rd54;
	ld.f32 	%f12, [%rd58];
	add.s64 	%rd59, %rd1, %rd56;
	st.global.f32 	[%rd59], %f12;
	ld.u32 	%r45, [%rd55+4];
	mul.wide.s32 	%rd60, %r25, 4;
	add.s64 	%rd61, %rd57, %rd60;
	st.global.u32 	[%rd61], %r45;
	ld.f32 	%f13, [%rd58+4];
	add.s64 	%rd62, %rd59, %rd60;
	st.global.f32 	[%rd62], %f13;
	ld.u32 	%r46, [%rd55+8];
	add.s64 	%rd63, %rd61, %rd60;
	st.global.u32 	[%rd63], %r46;
	ld.f32 	%f14, [%rd58+8];
	add.s64 	%rd64, %rd62, %rd60;
	st.global.f32 	[%rd64], %f14;
	ld.u32 	%r47, [%rd55+12];
	add.s64 	%rd65, %rd63, %rd60;
	st.global.u32 	[%rd65], %r47;
	ld.f32 	%f15, [%rd58+12];
	add.s64 	%rd66, %rd64, %rd60;
	st.global.f32 	[%rd66], %f15;
	add.s32 	%r59, %r59, 4;
$L__BB1_18:
	setp.eq.s32 	%p14, %r19, 0;
	@%p14 bra 	$L__BB1_23;
	setp.eq.s32 	%p15, %r19, 1;
	@%p15 bra 	$L__BB1_21;
	mul.wide.u32 	%rd67, %r59, 4;
	add.s64 	%rd68, %rd21, %rd67;
	ld.u32 	%r48, [%rd68];
	mad.lo.s32 	%r49, %r59, %r25, %r1;
	mul.wide.s32 	%rd69, %r49, 4;
	add.s64 	%rd70, %rd2, %rd69;
	st.global.u32 	[%rd70], %r48;
	add.s64 	%rd71, %rd20, %rd67;
	ld.f32 	%f16, [%rd71];
	add.s64 	%rd72, %rd1, %rd69;
	st.global.f32 	[%rd72], %f16;
	ld.u32 	%r50, [%rd68+4];
	mul.wide.s32 	%rd73, %r25, 4;
	add.s64 	%rd74, %rd70, %rd73;
	st.global.u32 	[%rd74], %r50;
	ld.f32 	%f17, [%rd71+4];
	add.s64 	%rd75, %rd72, %rd73;
	st.global.f32 	[%rd75], %f17;
	add.s32 	%r59, %r59, 2;
$L__BB1_21:
	and.b32  	%r51, %r26, 1;
	setp.eq.b32 	%p16, %r51, 1;
	not.pred 	%p17, %p16;
	@%p17 bra 	$L__BB1_23;
	mul.wide.u32 	%rd76, %r59, 4;
	add.s64 	%rd77, %rd21, %rd76;
	ld.u32 	%r52, [%rd77];
	mad.lo.s32 	%r53, %r59, %r25, %r1;
	mul.wide.s32 	%rd78, %r53, 4;
	add.s64 	%rd79, %rd2, %rd78;
	st.global.u32 	[%rd79], %r52;
	add.s64 	%rd80, %rd20, %rd76;
	ld.f32 	%f18, [%rd80];
	add.s64 	%rd81, %rd1, %rd78;
	st.global.f32 	[%rd81], %f18;
$L__BB1_23:
	{ // callseq 2, 0
	.param .b64 param0;
	st.param.b64 	[param0], %rd20;
	call.uni 
	free, 
	(
	param0
	);
	} // callseq 2
	{ // callseq 3, 0
	.param .b64 param0;
	st.param.b64 	[param0], %rd21;
	call.uni 
	free, 
	(
	param0
	);
	} // callseq 3
$L__BB1_24:
	ret;

}


// ===== COMPILED SASS (sm_100) =====

	.target	sm_100

	.elftype	@"ET_EXEC"


//--------------------- .note.nv.tkinfo           --------------------------
	.section	.note.nv.tkinfo,"",@"SHT_NOTE"
	.sectionflags	@"SHF_NOTE_NV_TKINFO"
	.tkinfo
        /*0018*/ 	.word	0x00000002
        /*0030*/ 	.string	""
        /*0030*/ 	.string	"ptxas"
        /*0030*/ 	.string	"Cuda compilation tools, release 13.0, V13.0.88"
        /*0030*/ 	.string	"Build cuda_13.0.r13.0/compiler.36424714_0"
        /*0030*/ 	.string	"-arch sm_100 -m 64 "



//--------------------- .note.nv.cuinfo           --------------------------
	.section	.note.nv.cuinfo,"",@"SHT_NOTE"
	.sectionflags	@"SHF_NOTE_NV_CUINFO"
        /*0018*/ 	.short	0x0002
        /*001a*/ 	.short	0x0064
        /*001c*/ 	.short	0x0082
	.zero		2


//--------------------- .nv.info                  --------------------------
	.section	.nv.info,"",@"SHT_CUDA_INFO"
	.align	4


	//----- nvinfo : EIATTR_REGCOUNT
	.align		4
        /*0000*/ 	.byte	0x04, 0x2f
        /*0002*/ 	.short	(.L_1 - .L_0)
	.align		4
.L_0:
        /*0004*/ 	.word	index@(_Z19cosine_distance_gpuPKfiS0_iiPfPi)
        /*0008*/ 	.word	0x00000028


	//----- nvinfo : EIATTR_FRAME_SIZE
	.align		4
.L_1:
        /*000c*/ 	.byte	0x04, 0x11
        /*000e*/ 	.short	(.L_3 - .L_2)
	.align		4
.L_2:
        /*0010*/ 	.word	index@($__internal_1_$__cuda_sm20_dsqrt_rn_f64_mediumpath_v1)
        /*0014*/ 	.word	0x00000000


	//----- nvinfo : EIATTR_FRAME_SIZE
	.align		4
.L_3:
        /*0018*/ 	.byte	0x04, 0x11
        /*001a*/ 	.short	(.L_5 - .L_4)
	.align		4
.L_4:
        /*001c*/ 	.word	index@($__internal_0_$__cuda_sm20_div_rn_f64_full)
        /*0020*/ 	.word	0x00000000


	//----- nvinfo : EIATTR_FRAME_SIZE
	.align		4
.L_5:
        /*0024*/ 	.byte	0x04, 0x11
        /*0026*/ 	.short	(.L_7 - .L_6)
	.align		4
.L_6:
        /*0028*/ 	.word	index@(_Z19cosine_distance_gpuPKfiS0_iiPfPi)
        /*002c*/ 	.word	0x00000000


	//----- nvinfo : EIATTR_REGCOUNT
	.align		4
.L_7:
        /*0030*/ 	.byte	0x04, 0x2f
        /*0032*/ 	.short	(.L_9 - .L_8)
	.align		4
.L_8:
        /*0034*/ 	.word	index@(_Z18insertion_sort_gpuiiiiPfPiPKiPKf)
        /*0038*/ 	.word	0x00000020


	//----- nvinfo : EIATTR_FRAME_SIZE
	.align		4
.L_9:
        /*003c*/ 	.byte	0x04, 0x11
        /*003e*/ 	.short	(.L_11 - .L_10)
	.align		4
.L_10:
        /*0040*/ 	.word	index@(_Z18insertion_sort_gpuiiiiPfPiPKiPKf)
        /*0044*/ 	.word	0x00000000


	//----- nvinfo : EIATTR_MIN_STACK_SIZE
	.align		4
.L_11:
        /*0048*/ 	.byte	0x04, 0x12
        /*004a*/ 	.short	(.L_13 - .L_12)
	.align		4
.L_12:
        /*004c*/ 	.word	index@(_Z18insertion_sort_gpuiiiiPfPiPKiPKf)
        /*0050*/ 	.word	0x00000000


	//----- nvinfo : EIATTR_MIN_STACK_SIZE
	.align		4
.L_13:
        /*0054*/ 	.byte	0x04, 0x12
        /*0056*/ 	.short	(.L_15 - .L_14)
	.align		4
.L_14:
        /*0058*/ 	.word	index@(_Z19cosine_distance_gpuPKfiS0_iiPfPi)
        /*005c*/ 	.word	0x00000000
.L_15:


//--------------------- .nv.compat                --------------------------
	.section	.nv.compat,"",@"SHT_CUDA_COMPAT_INFO"
	.align	4
        /*0000*/ 	.byte	0x02, 0x09, 0x00, 0x00, 0x02, 0x02, 0x01, 0x00, 0x02, 0x05, 0x05, 0x00, 0x03, 0x07, 0x01, 0x01
        /*0010*/ 	.byte	0x02, 0x03, 0x00, 0x00, 0x02, 0x06, 0x01, 0x00, 0x04, 0x0b, 0x08, 0x00, 0x01, 0x00, 0x00, 0x00
        /*0020*/ 	.byte	0x00, 0x00, 0x00, 0x00


//--------------------- .nv.info._Z18insertion_sort_gpuiiiiPfPiPKiPKf --------------------------
	.section	.nv.info._Z18insertion_sort_gpuiiiiPfPiPKiPKf,"",@"SHT_CUDA_INFO"
	.sectionflags	@""
	.align	4


	//----- nvinfo : EIATTR_CUDA_API_VERSION
	.align		4
        /*0000*/ 	.byte	0x04, 0x37
        /*0002*/ 	.short	(.L_17 - .L_16)
.L_16:
        /*0004*/ 	.word	0x00000082


	//----- nvinfo : EIATTR_KPARAM_INFO
	.align		4
.L_17:
        /*0008*/ 	.byte	0x04, 0x17
        /*000a*/ 	.short	(.L_19 - .L_18)
.L_18:
        /*000c*/ 	.word	0x00000000
        /*0010*/ 	.short	0x0007
        /*0012*/ 	.short	0x0028
        /*0014*/ 	.byte	0x00, 0xf5, 0x21, 0x00


	//----- nvinfo : EIATTR_KPARAM_INFO
	.align		4
.L_19:
        /*0018*/ 	.byte	0x04, 0x17
        /*001a*/ 	.short	(.L_21 - .L_20)
.L_20:
        /*001c*/ 	.word	0x00000000
        /*0020*/ 	.short	0x0006
        /*0022*/ 	.short	0x0020
        /*0024*/ 	.byte	0x00, 0xf5, 0x21, 0x00


	//----- nvinfo : EIATTR_KPARAM_INFO
	.align		4
.L_21:
        /*0028*/ 	.byte	0x04, 0x17
        /*002a*/ 	.short	(.L_23 - .L_22)
.L_22:
        /*002c*/ 	.word	0x00000000
        /*0030*/ 	.short	0x0005
        /*0032*/ 	.short	0x0018
        /*0034*/ 	.byte	0x00, 0xf5, 0x21, 0x00


	//----- nvinfo : EIATTR_KPARAM_INFO
	.align		4
.L_23:
        /*0038*/ 	.byte	0x04, 0x17
        /*003a*/ 	.short	(.L_25 - .L_24)
.L_24:
        /*003c*/ 	.word	0x00000000
        /*0040*/ 	.short	0x0004
        /*0042*/ 	.short	0x0010
        /*0044*/ 	.byte	0x00, 0xf5, 0x21, 0x00


	//----- nvinfo : EIATTR_KPARAM_INFO
	.align		4
.L_25:
        /*0048*/ 	.byte	0x04, 0x17
        /*004a*/ 	.short	(.L_27 - .L_26)
.L_26:
        /*004c*/ 	.word	0x00000000
        /*0050*/ 	.short	0x0003
        /*0052*/ 	.short	0x000c
        /*0054*/ 	.byte	0x00, 0xf0, 0x11, 0x00


	//----- nvinfo : EIATTR_KPARAM_INFO
	.align		4
.L_27:
        /*0058*/ 	.byte	0x04, 0x17
        /*005a*/ 	.short	(.L_29 - .L_28)
.L_28:
        /*005c*/ 	.word	0x00000000
        /*0060*/ 	.short	0x0002
        /*0062*/ 	.short	0x0008
        /*0064*/ 	.byte	0x00, 0xf0, 0x11, 0x00


	//----- nvinfo : EIATTR_KPARAM_INFO
	.align		4
.L_29:
        /*0068*/ 	.byte	0x04, 0x17
        /*006a*/ 	.short	(.L_31 - .L_30)
.L_30:
        /*006c*/ 	.word	0x00000000
        /*0070*/ 	.short	0x0001
        /*0072*/ 	.short	0x0004
        /*0074*/ 	.byte	0x00, 0xf0, 0x11, 0x00


	//----- nvinfo : EIATTR_KPARAM_INFO
	.align		4
.L_31:
        /*0078*/ 	.byte	0x04, 0x17
        /*007a*/ 	.short	(.L_33 - .L_32)
.L_32:
        /*007c*/ 	.word	0x00000000
        /*0080*/ 	.short	0x0000
        /*0082*/ 	.short	0x0000
        /*0084*/ 	.byte	0x00, 0xf0, 0x11, 0x00


	//----- nvinfo : EIATTR_SPARSE_MMA_MASK
	.align		4
.L_33:
        /*0088*/ 	.byte	0x03, 0x50
        /*008a*/ 	.short	0x0000


	//----- nvinfo : EIATTR_MAXREG_COUNT
	.align		4
        /*008c*/ 	.byte	0x03, 0x1b
        /*008e*/ 	.short	0x00ff


	//----- nvinfo : EIATTR_EXTERNS
	.align		4
        /*0090*/ 	.byte	0x04, 0x0f
        /*0092*/ 	.short	(.L_35 - .L_34)


	//   ....[0]....
	.align		4
.L_34:
        /*0094*/ 	.word	index@(malloc)


	//   ....[1]....
	.align		4
        /*0098*/ 	.word	index@(free)


	//----- nvinfo : EIATTR_MERCURY_ISA_VERSION
	.align		4
.L_35:
        /*009c*/ 	.byte	0x03, 0x5f
        /*009e*/ 	.short	0x0101


	//----- nvinfo : EIATTR_VRC_CTA_INIT_COUNT
	.align		4
        /*00a0*/ 	.byte	0x02, 0x4a
	.zero		1
	.zero		1


	//----- nvinfo : EIATTR_SYSCALL_OFFSETS
	.align		4
        /*00a4*/ 	.byte	0x04, 0x46
        /*00a6*/ 	.short	(.L_37 - .L_36)


	//   ....[0]....
.L_36:
        /*00a8*/ 	.word	0x00000140


	//   ....[1]....
        /*00ac*/ 	.word	0x000001f0


	//   ....[2]....
        /*00b0*/ 	.word	0x00001140


	//   ....[3]....
        /*00b4*/ 	.word	0x00001190


	//----- nvinfo : EIATTR_EXIT_INSTR_OFFSETS
	.align		4
.L_37:
        /*00b8*/ 	.byte	0x04, 0x1c
        /*00ba*/ 	.short	(.L_39 - .L_38)


	//   ....[0]....
.L_38:
        /*00bc*/ 	.word	0x00000070


	//   ....[1]....
        /*00c0*/ 	.word	0x000011a0


	//----- nvinfo : EIATTR_CRS_STACK_SIZE
	.align		4
.L_39:
        /*00c4*/ 	.byte	0x04, 0x1e
        /*00c6*/ 	.short	(.L_41 - .L_40)
.L_40:
        /*00c8*/ 	.word	0x00000000


	//----- nvinfo : EIATTR_CBANK_PARAM_SIZE
	.align		4
.L_41:
        /*00cc*/ 	.byte	0x03, 0x19
        /*00ce*/ 	.short	0x0030


	//----- nvinfo : EIATTR_PARAM_CBANK
	.align		4
        /*00d0*/ 	.byte	0x04, 0x0a
        /*00d2*/ 	.short	(.L_43 - .L_42)
	.align		4
.L_42:
        /*00d4*/ 	.word	index@(.nv.constant0._Z18insertion_sort_gpuiiiiPfPiPKiPKf)
        /*00d8*/ 	.short	0x0380
        /*00da*/ 	.short	0x0030


	//----- nvinfo : EIATTR_SW_WAR
	.align		4
.L_43:
        /*00dc*/ 	.byte	0x04, 0x36
        /*00de*/ 	.short	(.L_45 - .L_44)
.L_44:
        /*00e0*/ 	.word	0x00000008
.L_45:


//--------------------- .nv.info._Z19cosine_distance_gpuPKfiS0_iiPfPi --------------------------
	.section	.nv.info._Z19cosine_distance_gpuPKfiS0_iiPfPi,"",@"SHT_CUDA_INFO"
	.sectionflags	@""
	.align	4


	//----- nvinfo : EIATTR_CUDA_API_VERSION
	.align		4
        /*0000*/ 	.byte	0x04, 0x37
        /*0002*/ 	.short	(.L_47 - .L_46)
.L_46:
        /*0004*/ 	.word	0x00000082


	//----- nvinfo : EIATTR_KPARAM_INFO
	.align		4
.L_47:
        /*0008*/ 	.byte	0x04, 0x17
        /*000a*/ 	.short	(.L_49 - .L_48)
.L_48:
        /*000c*/ 	.word	0x00000000
        /*0010*/ 	.short	0x0006
        /*0012*/ 	.short	0x0028
        /*0014*/ 	.byte	0x00, 0xf5, 0x21, 0x00


	//----- nvinfo : EIATTR_KPARAM_INFO
	.align		4
.L_49:
        /*0018*/ 	.byte	0x04, 0x17
        /*001a*/ 	.short	(.L_51 - .L_50)
.L_50:
        /*001c*/ 	.word	0x00000000
        /*0020*/ 	.short	0x0005
        /*0022*/ 	.short	0x0020
        /*0024*/ 	.byte	0x00, 0xf5, 0x21, 0x00


	//----- nvinfo : EIATTR_KPARAM_INFO
	.align		4
.L_51:
        /*0028*/ 	.byte	0x04, 0x17
        /*002a*/ 	.short	(.L_53 - .L_52)
.L_52:
        /*002c*/ 	.word	0x00000000
        /*0030*/ 	.short	0x0004
        /*0032*/ 	.short	0x001c
        /*0034*/ 	.byte	0x00, 0xf0, 0x11, 0x00


	//----- nvinfo : EIATTR_KPARAM_INFO
	.align		4
.L_53:
        /*0038*/ 	.byte	0x04, 0x17
        /*003a*/ 	.short	(.L_55 - .L_54)
.L_54:
        /*003c*/ 	.word	0x00000000
        /*0040*/ 	.short	0x0003
        /*0042*/ 	.short	0x0018
        /*0044*/ 	.byte	0x00, 0xf0, 0x11, 0x00


	//----- nvinfo : EIATTR_KPARAM_INFO
	.align		4
.L_55:
        /*0048*/ 	.byte	0x04, 0x17
        /*004a*/ 	.short	(.L_57 - .L_56)
.L_56:
        /*004c*/ 	.word	0x00000000
        /*0050*/ 	.short	0x0002
        /*0052*/ 	.short	0x0010
        /*0054*/ 	.byte	0x00, 0xf5, 0x21, 0x00


	//----- nvinfo : EIATTR_KPARAM_INFO
	.align		4
.L_57:
        /*0058*/ 	.byte	0x04, 0x17
        /*005a*/ 	.short	(.L_59 - .L_58)
.L_58:
        /*005c*/ 	.word	0x00000000
        /*0060*/ 	.short	0x0001
        /*0062*/ 	.short	0x0008
        /*0064*/ 	.byte	0x00, 0xf0, 0x11, 0x00


	//----- nvinfo : EIATTR_KPARAM_INFO
	.align		4
.L_59:
        /*0068*/ 	.byte	0x04, 0x17
        /*006a*/ 	.short	(.L_61 - .L_60)
.L_60:
        /*006c*/ 	.word	0x00000000
        /*0070*/ 	.short	0x0000
        /*0072*/ 	.short	0x0000
        /*0074*/ 	.byte	0x00, 0xf5, 0x21, 0x00


	//----- nvinfo : EIATTR_SPARSE_MMA_MASK
	.align		4
.L_61:
        /*0078*/ 	.byte	0x03, 0x50
        /*007a*/ 	.short	0x0000


	//----- nvinfo : EIATTR_MAXREG_COUNT
	.align		4
        /*007c*/ 	.byte	0x03, 0x1b
        /*007e*/ 	.short	0x00ff


	//----- nvinfo : EIATTR_MERCURY_ISA_VERSION
	.align		4
        /*0080*/ 	.byte	0x03, 0x5f
        /*0082*/ 	.short	0x0101


	//----- nvinfo : EIATTR_VRC_CTA_INIT_COUNT
	.align		4
        /*0084*/ 	.byte	0x02, 0x4a
	.zero		1
	.zero		1


	//----- nvinfo : EIATTR_EXIT_INSTR_OFFSETS
	.align		4
        /*0088*/ 	.byte	0x04, 0x1c
        /*008a*/ 	.short	(.L_63 - .L_62)


	//   ....[0]....
.L_62:
        /*008c*/ 	.word	0x00000200


	//   ....[1]....
        /*0090*/ 	.word	0x00001920


	//----- nvinfo : EIATTR_CRS_STACK_SIZE
	.align		4
.L_63:
        /*0094*/ 	.byte	0x04, 0x1e
        /*0096*/ 	.short	(.L_65 - .L_64)
.L_64:
        /*0098*/ 	.word	0x00000000


	//----- nvinfo : EIATTR_CBANK_PARAM_SIZE
	.align		4
.L_65:
        /*009c*/ 	.byte	0x03, 0x19
        /*009e*/ 	.short	0x0030


	//----- nvinfo : EIATTR_PARAM_CBANK
	.align		4
        /*00a0*/ 	.byte	0x04, 0x0a
        /*00a2*/ 	.short	(.L_67 - .L_66)
	.align		4
.L_66:
        /*00a4*/ 	.word	index@(.nv.constant0._Z19cosine_distance_gpuPKfiS0_iiPfPi)
        /*00a8*/ 	.short	0x0380
        /*00aa*/ 	.short	0x0030


	//----- nvinfo : EIATTR_SW_WAR
	.align		4
.L_67:
        /*00ac*/ 	.byte	0x04, 0x36
        /*00ae*/ 	.short	(.L_69 - .L_68)
.L_68:
        /*00b0*/ 	.word	0x00000008
.L_69:


//--------------------- .nv.callgraph             --------------------------
	.section	.nv.callgraph,"",@"SHT_CUDA_CALLGRAPH"
	.align	4
	.sectionentsize	8
	.align		4
        /*0000*/ 	.word	0x00000000
	.align		4
        /*0004*/ 	.word	0xffffffff
	.align		4
        /*0008*/ 	.word	index@(_Z18insertion_sort_gpuiiiiPfPiPKiPKf)
	.align		4
        /*000c*/ 	.word	index@(free)
	.align		4
        /*0010*/ 	.word	index@(_Z18insertion_sort_gpuiiiiPfPiPKiPKf)
	.align		4
        /*0014*/ 	.word	index@(malloc)
	.align		4
        /*0018*/ 	.word	0x00000000
	.align		4
        /*001c*/ 	.word	0xfffffffe
	.align		4
        /*0020*/ 	.word	0x00000000
	.align		4
        /*0024*/ 	.word	0xfffffffd
	.align		4
        /*0028*/ 	.word	0x00000000
	.align		4
        /*002c*/ 	.word	0xfffffffc


//--------------------- .nv.constant4             --------------------------
	.section	.nv.constant4,"a",@progbits
	.align	8
	.align		8
.nv.constant4:
        /*0000*/ 	.dword	malloc
	.align		8
        /*0008*/ 	.dword	free


//--------------------- .text._Z18insertion_sort_gpuiiiiPfPiPKiPKf --------------------------
	.section	.text._Z18insertion_sort_gpuiiiiPfPiPKiPKf,"ax",@progbits
	.align	128
        .global         _Z18insertion_sort_gpuiiiiPfPiPKiPKf
        .type           _Z18insertion_sort_gpuiiiiPfPiPKiPKf,@function
        .size           _Z18insertion_sort_gpuiiiiPfPiPKiPKf,(.L_x_41 - _Z18insertion_sort_gpuiiiiPfPiPKiPKf)
        .other          _Z18insertion_sort_gpuiiiiPfPiPKiPKf,@"STO_CUDA_ENTRY STV_DEFAULT"
_Z18insertion_sort_gpuiiiiPfPiPKiPKf:
.text._Z18insertion_sort_gpuiiiiPfPiPKiPKf:
[----:B------:R-:W0:Y:S01]  /*0000*/  LDC R1, c[0x0][0x37c] ;  /* 0x0000df00ff017b82 */ /* 0x000e220000000800 */
[----:B------:R-:W1:Y:S07]  /*0010*/  S2R R3, SR_TID.X ;  /* 0x0000000000037919 */ /* 0x000e6e0000002100 */
[----:B------:R-:W1:Y:S01]  /*0020*/  S2UR UR4, SR_CTAID.X ;  /* 0x00000000000479c3 */ /* 0x000e620000002500 */
[----:B------:R-:W2:Y:S07]  /*0030*/  LDCU UR5, c[0x0][0x384] ;  /* 0x00007080ff0577ac */ /* 0x000eae0008000800 */
[----:B------:R-:W1:Y:S02]  /*0040*/  LDC R2, c[0x0][0x360] ;  /* 0x0000d800ff027b82 */ /* 0x000e640000000800 */
[----:B-1----:R-:W-:-:S05]  /*0050*/  IMAD R2, R2, UR4, R3 ;  /* 0x0000000402027c24 */ /* 0x002fca000f8e0203 */
[----:B--2---:R-:W-:-:S13]  /*0060*/  ISETP.GE.AND P0, PT, R2, UR5, PT ;  /* 0x0000000502007c0c */ /* 0x004fda000bf06270 */
[----:B0-----:R-:W-:Y:S05]  /*0070*/  @P0 EXIT ;  /* 0x000000000000094d */ /* 0x001fea0003800000 */
[----:B------:R-:W0:Y:S01]  /*0080*/  LDCU UR4, c[0x0][0x38c] ;  /* 0x00007180ff0477ac */ /* 0x000e220008000800 */
[----:B------:R-:W-:Y:S01]  /*0090*/  MOV R16, 0x0 ;  /* 0x0000000000107802 */ /* 0x000fe20000000f00 */
[----:B------:R-:W-:-:S03]  /*00a0*/  UMOV UR36, 0x4 ;  /* 0x0000000400247882 */ /* 0x000fc60000000000 */
[----:B------:R1:W2:Y:S01]  /*00b0*/  LDC.64 R6, c[0x4][R16] ;  /* 0x0100000010067b82 */ /* 0x0002a20000000a00 */
[----:B------:R-:W-:Y:S02]  /*00c0*/  UMOV UR37, 0x0 ;  /* 0x0000000000257882 */ /* 0x000fe40000000000 */
[----:B0-----:R-:W-:-:S06]  /*00d0*/  UIMAD.WIDE UR36, UR4, 0x4, UR36 ;  /* 0x00000004042478a5 */ /* 0x001fcc000f8e0224 */
[----:B------:R-:W-:Y:S01]  /*00e0*/  IMAD.U32 R9, RZ, RZ, UR37 ;  /* 0x00000025ff097e24 */ /* 0x000fe2000f8e00ff */
[----:B------:R-:W-:Y:S01]  /*00f0*/  MOV R8, UR36 ;  /* 0x0000002400087c02 */ /* 0x000fe20008000f00 */
[----:B------:R-:W-:Y:S02]  /*0100*/  IMAD.U32 R5, RZ, RZ, UR37 ;  /* 0x00000025ff057e24 */ /* 0x000fe4000f8e00ff */
[----:B------:R-:W-:Y:S02]  /*0110*/  IMAD.U32 R4, RZ, RZ, UR36 ;  /* 0x00000024ff047e24 */ /* 0x000fe4000f8e00ff */
[----:B-1----:R-:W-:-:S07]  /*0120*/  IMAD.MOV.U32 R5, RZ, RZ, R9 ;  /* 0x000000ffff057224 */ /* 0x002fce00078e0009 */
[----:B------:R-:W-:-:S07]  /*0130*/  LEPC R20, `(.L_x_0) ;  /* 0x000000001014794e */ /* 0x000fce0000000000 */
[----:B--2---:R-:W-:Y:S05]  /*0140*/  CALL.ABS.NOINC R6 ;  /* 0x0000000006007343 */ /* 0x004fea0003c00000 */
.L_x_0:
[----:B------:R-:W0:Y:S01]  /*0150*/  LDC.64 R16, c[0x4][R16] ;  /* 0x0100000010107b82 */ /* 0x000e220000000a00 */
[----:B------:R-:W-:Y:S01]  /*0160*/  MOV R9, UR37 ;  /* 0x0000002500097c02 */ /* 0x000fe20008000f00 */
[----:B------:R-:W-:Y:S01]  /*0170*/  IMAD.MOV.U32 R18, RZ, RZ, R4 ;  /* 0x000000ffff127224 */ /* 0x000fe200078e0004 */
[----:B------:R-:W-:Y:S01]  /*0180*/  MOV R6, UR36 ;  /* 0x0000002400067c02 */ /* 0x000fe20008000f00 */
[----:B------:R-:W-:Y:S02]  /*0190*/  IMAD.MOV.U32 R19, RZ, RZ, R5 ;  /* 0x000000ffff137224 */ /* 0x000fe400078e0005 */
[----:B------:R-:W-:Y:S01]  /*01a0*/  IMAD.U32 R7, RZ, RZ, UR37 ;  /* 0x00000025ff077e24 */ /* 0x000fe2000f8e00ff */
[----:B------:R-:W-:Y:S01]  /*01b0*/  MOV R4, R6 ;  /* 0x0000000600047202 */ /* 0x000fe20000000f00 */
[----:B------:R-:W-:Y:S02]  /*01c0*/  IMAD.U32 R8, RZ, RZ, UR36 ;  /* 0x00000024ff087e24 */ /* 0x000fe4000f8e00ff */
[----:B------:R-:W-:-:S07]  /*01d0*/  IMAD.MOV.U32 R5, RZ, RZ, R9 ;  /* 0x000000ffff057224 */ /* 0x000fce00078e0009 */
[----:B------:R-:W-:-:S07]  /*01e0*/  LEPC R20, `(.L_x_1) ;  /* 0x000000001014794e */ /* 0x000fce0000000000 */
[----:B0-----:R-:W-:Y:S05]  /*01f0*/  CALL.ABS.NOINC R16 ;  /* 0x0000000010007343 */ /* 0x001fea0003c00000 */
.L_x_1:
[----:B------:R-:W0:Y:S01]  /*0200*/  LDCU UR4, c[0x0][0x380] ;  /* 0x00007000ff0477ac */ /* 0x000e220008000800 */
[----:B------:R-:W1:Y:S01]  /*0210*/  LDC.64 R6, c[0x0][0x358] ;  /* 0x0000d600ff067b82 */ /* 0x000e620000000a00 */
[----:B------:R-:W-:Y:S01]  /*0220*/  IMAD.MOV.U32 R16, RZ, RZ, R4 ;  /* 0x000000ffff107224 */ /* 0x000fe200078e0004 */
[----:B------:R-:W-:Y:S01]  /*0230*/  MOV R17, R5 ;  /* 0x0000000500117202 */ /* 0x000fe20000000f00 */
[----:B0-----:R-:W-:-:S09]  /*0240*/  UISETP.GE.AND UP0, UPT, UR4, 0x1, UPT ;  /* 0x000000010400788c */ /* 0x001fd2000bf06270 */
[----:B------:R-:W-:Y:S05]  /*0250*/  BRA.U !UP0, `(.L_x_2) ;  /* 0x0000000508187547 */ /* 0x000fea000b800000 */
[----:B------:R-:W0:Y:S01]  /*0260*/  LDC R5, c[0x0][0x38c] ;  /* 0x0000e300ff057b82 */ /* 0x000e220000000800 */
[----:B------:R-:W-:Y:S01]  /*0270*/  BSSY.RECONVERGENT B1, `(.L_x_2) ;  /* 0x0000044000017945 */ /* 0x000fe20003800200 */
[----:B------:R-:W-:Y:S02]  /*0280*/  IMAD.MOV.U32 R3, RZ, RZ, RZ ;  /* 0x000000ffff037224 */ /* 0x000fe400078e00ff */
[C---:B0-----:R-:W-:Y:S02]  /*0290*/  VIADD R0, R5.reuse, 0xffffffff ;  /* 0xffffffff05007836 */ /* 0x041fe40000000000 */
[----:B------:R-:W-:-:S07]  /*02a0*/  IMAD.WIDE R4, R5, 0x4, R18 ;  /* 0x0000000405047825 */ /* 0x000fce00078e0212 */
.L_x_10:
[----:B0-----:R-:W0:Y:S01]  /*02b0*/  LDCU UR4, c[0x0][0x384] ;  /* 0x00007080ff0477ac */ /* 0x001e220008000800 */
[----:B------:R-:W2:Y:S01]  /*02c0*/  LDC.64 R10, c[0x0][0x3a8] ;  /* 0x0000ea00ff0a7b82 */ /* 0x000ea20000000a00 */
[C---:B-1----:R-:W-:Y:S02]  /*02d0*/  R2UR UR6, R6.reuse ;  /* 0x00000000060672ca */ /* 0x042fe400000e0000 */
[C---:B------:R-:W-:Y:S02]  /*02e0*/  R2UR UR7, R7.reuse ;  /* 0x00000000070772ca */ /* 0x040fe400000e0000 */
[----:B------:R-:W-:Y:S02]  /*02f0*/  R2UR UR8, R6 ;  /* 0x00000000060872ca */ /* 0x000fe400000e0000 */
[----:B------:R-:W-:Y:S01]  /*0300*/  R2UR UR9, R7 ;  /* 0x00000000070972ca */ /* 0x000fe200000e0000 */
[----:B------:R-:W1:Y:S01]  /*0310*/  LDC.64 R12, c[0x0][0x3a0] ;  /* 0x0000e800ff0c7b82 */ /* 0x000e620000000a00 */
[----:B0-----:R-:W-:Y:S01]  /*0320*/  IMAD R9, R3, UR4, R2 ;  /* 0x0000000403097c24 */ /* 0x001fe2000f8e0202 */
[----:B------:R-:W0:Y:S01]  /*0330*/  LDCU UR4, c[0x0][0x38c] ;  /* 0x00007180ff0477ac */ /* 0x000e220008000800 */
[----:B------:R-:W-:Y:S02]  /*0340*/  BSSY.RECONVERGENT B0, `(.L_x_3) ;  /* 0x0000032000007945 */ /* 0x000fe40003800200 */
[----:B--2---:R-:W-:-:S04]  /*0350*/  IMAD.WIDE R10, R9, 0x4, R10 ;  /* 0x00000004090a7825 */ /* 0x004fc800078e020a */
[----:B-1----:R-:W-:Y:S01]  /*0360*/  IMAD.WIDE R12, R9, 0x4, R12 ;  /* 0x00000004090c7825 */ /* 0x002fe200078e020c */
[----:B------:R1:W5:Y:S01]  /*0370*/  LDG.E R8, desc[UR6][R10.64] ;  /* 0x000000060a087981 */ /* 0x000362000c1e1900 */
[----:B0-----:R-:W-:-:S03]  /*0380*/  ISETP.GE.AND P0, PT, R3, UR4, PT ;  /* 0x0000000403007c0c */ /* 0x001fc6000bf06270 */
[----:B------:R1:W5:Y:S01]  /*0390*/  LDG.E R9, desc[UR8][R12.64] ;  /* 0x000000080c097981 */ /* 0x000362000c1e1900 */
[----:B------:R-:W-:Y:S09]  /*03a0*/  BSSY.RELIABLE B2, `(.L_x_4) ;  /* 0x0000008000027945 */ /* 0x000ff20003800100 */
[----:B-1----:R-:W-:Y:S05]  /*03b0*/  @!P0 BRA `(.L_x_5) ;  /* 0x0000000000188947 */ /* 0x002fea0003800000 */
[----:B------:R-:W-:Y:S02]  /*03c0*/  R2UR UR4, R6 ;  /* 0x00000000060472ca */ /* 0x000fe400000e0000 */
[----:B------:R-:W-:-:S13]  /*03d0*/  R2UR UR5, R7 ;  /* 0x00000000070572ca */ /* 0x000fda00000e0000 */
[----:B------:R-:W2:Y:S02]  /*03e0*/  LD.E R11, desc[UR4][R4.64+-0x4] ;  /* 0xfffffc04040b7980 */ /* 0x000ea4000c101900 */
[----:B--2--5:R-:W-:-:S13]  /*03f0*/  FSETP.GE.AND P0, PT, R8, R11, PT ;  /* 0x0000000b0800720b */ /* 0x024fda0003f06000 */
[----:B------:R-:W-:Y:S05]  /*0400*/  @P0 BREAK.RELIABLE B2 ;  /* 0x0000000000020942 */ /* 0x000fea0003800100 */
[----:B------:R-:W-:Y:S05]  /*0410*/  @P0 BRA `(.L_x_6) ;  /* 0x0000000000900947 */ /* 0x000fea0003800000 */
.L_x_5:
[----:B------:R-:W-:Y:S05]  /*0420*/  BSYNC.RELIABLE B2 ;  /* 0x0000000000027941 */ /* 0x000fea0003800100 */
.L_x_4:
[----:B------:R-:W-:Y:S01]  /*0430*/  VIMNMX R13, PT, PT, R0, R3, PT ;  /* 0x00000003000d7248 */ /* 0x000fe20003fe0100 */
[----:B------:R-:W-:Y:S03]  /*0440*/  BSSY.RECONVERGENT B2, `(.L_x_7) ;  /* 0x0000019000027945 */ /* 0x000fe60003800200 */
[----:B------:R-:W-:-:S13]  /*0450*/  ISETP.GE.AND P0, PT, R13, RZ, PT ;  /* 0x000000ff0d00720c */ /* 0x000fda0003f06270 */
[----:B------:R-:W-:Y:S05]  /*0460*/  @!P0 BRA `(.L_x_8) ;  /* 0x0000000000588947 */ /* 0x000fea0003800000 */
[----:B------:R-:W-:-:S07]  /*0470*/  MOV R21, R13 ;  /* 0x0000000d00157202 */ /* 0x000fce0000000f00 */
.L_x_9:
[----:B------:R-:W-:Y:S01]  /*0480*/  R2UR UR4, R6 ;  /* 0x00000000060472ca */ /* 0x000fe200000e0000 */
[----:B0-----:R-:W-:Y:S01]  /*0490*/  IMAD.WIDE R10, R21, 0x4, R18 ;  /* 0x00000004150a7825 */ /* 0x001fe200078e0212 */
[----:B------:R-:W-:-:S13]  /*04a0*/  R2UR UR5, R7 ;  /* 0x00000000070572ca */ /* 0x000fda00000e0000 */
[----:B------:R-:W2:Y:S01]  /*04b0*/  LD.E R23, desc[UR4][R10.64+-0x4] ;  /* 0xfffffc040a177980 */ /* 0x000ea2000c101900 */
[----:B------:R-:W-:Y:S01]  /*04c0*/  IMAD.MOV.U32 R13, RZ, RZ, R21 ;  /* 0x000000ffff0d7224 */ /* 0x000fe200078e0015 */
[----:B--2--5:R-:W-:-:S13]  /*04d0*/  FSETP.GT.AND P0, PT, R23, R8, PT ;  /* 0x000000081700720b */ /* 0x024fda0003f04000 */
[----:B------:R-:W-:Y:S05]  /*04e0*/  @!P0 BRA `(.L_x_8) ;  /* 0x0000000000388947 */ /* 0x000fea0003800000 */
[C---:B------:R-:W-:Y:S01]  /*04f0*/  R2UR UR4, R6.reuse ;  /* 0x00000000060472ca */ /* 0x040fe200000e0000 */
[----:B------:R-:W-:Y:S01]  /*0500*/  IMAD.WIDE.U32 R10, R21, 0x4, R18 ;  /* 0x00000004150a7825 */ /* 0x000fe200078e0012 */
[----:B------:R-:W-:Y:S02]  /*0510*/  R2UR UR5, R7 ;  /* 0x00000000070572ca */ /* 0x000fe400000e0000 */
[----:B------:R-:W-:Y:S01]  /*0520*/  R2UR UR6, R6 ;  /* 0x00000000060672ca */ /* 0x000fe200000e0000 */
[----:B------:R-:W-:Y:S01]  /*0530*/  IMAD.WIDE R12, R21, 0x4, R16 ;  /* 0x00000004150c7825 */ /* 0x000fe200078e0210 */
[----:B------:R-:W-:-:S09]  /*0540*/  R2UR UR7, R7 ;  /* 0x00000000070772ca */ /* 0x000fd200000e0000 */
[----:B------:R0:W-:Y:S04]  /*0550*/  ST.E desc[UR4][R10.64], R23 ;  /* 0x000000170a007985 */ /* 0x0001e8000c101904 */
[----:B------:R-:W2:Y:S01]  /*0560*/  LD.E R13, desc[UR6][R12.64+-0x4] ;  /* 0xfffffc060c0d7980 */ /* 0x000ea2000c101900 */
[C---:B------:R-:W-:Y:S01]  /*0570*/  ISETP.NE.AND P0, PT, R21.reuse, RZ, PT ;  /* 0x000000ff1500720c */ /* 0x040fe20003f05270 */
[----:B------:R-:W-:-:S04]  /*0580*/  IMAD.WIDE.U32 R14, R21, 0x4, R16 ;  /* 0x00000004150e7825 */ /* 0x000fc800078e0010 */
[----:B------:R-:W-:Y:S01]  /*0590*/  VIADD R21, R21, 0xffffffff ;  /* 0xffffffff15157836 */ /* 0x000fe20000000000 */
[----:B--2---:R0:W-:Y:S07]  /*05a0*/  ST.E desc[UR4][R14.64], R13 ;  /* 0x0000000d0e007985 */ /* 0x0041ee000c101904 */
[----:B------:R-:W-:Y:S05]  /*05b0*/  @P0 BRA `(.L_x_9) ;  /* 0xfffffffc00b00947 */ /* 0x000fea000383ffff */
[----:B0-----:R-:W-:-:S07]  /*05c0*/  MOV R13, 0xffffffff ;  /* 0xffffffff000d7802 */ /* 0x001fce0000000f00 */
.L_x_8:
[----:B------:R-:W-:Y:S05]  /*05d0*/  BSYNC.RECONVERGENT B2 ;  /* 0x0000000000027941 */ /* 0x000fea0003800200 */
.L_x_7:
[C---:B------:R-:W-:Y:S01]  /*05e0*/  R2UR UR4, R6.reuse ;  /* 0x00000000060472ca */ /* 0x040fe200000e0000 */
[----:B------:R-:W-:Y:S01]  /*05f0*/  IMAD.WIDE R10, R13, 0x4, R18 ;  /* 0x000000040d0a7825 */ /* 0x000fe200078e0212 */
[----:B------:R-:W-:Y:S02]  /*0600*/  R2UR UR5, R7 ;  /* 0x00000000070572ca */ /* 0x000fe400000e0000 */
[----:B------:R-:W-:Y:S01]  /*0610*/  R2UR UR6, R6 ;  /* 0x00000000060672ca */ /* 0x000fe200000e0000 */
[----:B------:R-:W-:Y:S01]  /*0620*/  IMAD.WIDE R12, R13, 0x4, R16 ;  /* 0x000000040d0c7825 */ /* 0x000fe200078e0210 */
[----:B------:R-:W-:-:S09]  /*0630*/  R2UR UR7, R7 ;  /* 0x00000000070772ca */ /* 0x000fd200000e0000 */
[----:B-----5:R0:W-:Y:S04]  /*0640*/  ST.E desc[UR4][R10.64], R8 ;  /* 0x000000080a007985 */ /* 0x0201e8000c101904 */
[----:B------:R0:W-:Y:S02]  /*0650*/  ST.E desc[UR6][R12.64], R9 ;  /* 0x000000090c007985 */ /* 0x0001e4000c101906 */
.L_x_6:
[----:B------:R-:W-:Y:S05]  /*0660*/  BSYNC.RECONVERGENT B0 ;  /* 0x0000000000007941 */ /* 0x000fea0003800200 */
.L_x_3:
[----:B------:R-:W1:Y:S01]  /*0670*/  LDCU UR4, c[0x0][0x380] ;  /* 0x00007000ff0477ac */ /* 0x000e620008000800 */
[----:B------:R-:W-:-:S05]  /*0680*/  VIADD R3, R3, 0x1 ;  /* 0x0000000103037836 */ /* 0x000fca0000000000 */
[----:B-1----:R-:W-:-:S13]  /*0690*/  ISETP.NE.AND P0, PT, R3, UR4, PT ;  /* 0x0000000403007c0c */ /* 0x002fda000bf05270 */
[----:B------:R-:W-:Y:S05]  /*06a0*/  @P0 BRA `(.L_x_10) ;  /* 0xfffffffc00000947 */ /* 0x000fea000383ffff */
[----:B------:R-:W-:Y:S05]  /*06b0*/  BSYNC.RECONVERGENT B1 ;  /* 0x0000000000017941 */ /* 0x000fea0003800200 */
.L_x_2:
[----:B------:R-:W2:Y:S02]  /*06c0*/  LDC R0, c[0x0][0x38c] ;  /* 0x0000e300ff007b82 */ /* 0x000ea40000000800 */
[----:B--2---:R-:W-:-:S13]  /*06d0*/  ISETP.GE.AND P0, PT, R0, 0x1, PT ;  /* 0x000000010000780c */ /* 0x004fda0003f06270 */
[----:B------:R-:W-:Y:S05]  /*06e0*/  @!P0 BRA `(.L_x_11) ;  /* 0x0000000800808947 */ /* 0x000fea0003800000 */
[C---:B------:R-:W-:Y:S01]  /*06f0*/  ISETP.GE.U32.AND P1, PT, R0.reuse, 0x8, PT ;  /* 0x000000080000780c */ /* 0x040fe20003f26070 */
[----:B------:R-:W-:Y:S01]  /*0700*/  IMAD.MOV.U32 R5, RZ, RZ, RZ ;  /* 0x000000ffff057224 */ /* 0x000fe200078e00ff */
[----:B------:R-:W-:-:S04]  /*0710*/  LOP3.LUT R3, R0, 0x7, RZ, 0xc0, !PT ;  /* 0x0000000700037812 */ /* 0x000fc800078ec0ff */
[----:B------:R-:W-:-:S07]  /*0720*/  ISETP.NE.AND P0, PT, R3, RZ, PT ;  /* 0x000000ff0300720c */ /* 0x000fce0003f05270 */
[----:B------:R-:W-:Y:S06]  /*0730*/  @!P1 BRA `(.L_x_12) ;  /* 0x0000000400209947 */ /* 0x000fec0003800000 */
[----:B------:R-:W2:Y:S01]  /*0740*/  LDC R4, c[0x0][0x384] ;  /* 0x0000e100ff047b82 */ /* 0x000ea20000000800 */
[----:B0-----:R-:W-:Y:S01]  /*0750*/  IADD3 R12, P1, PT, R16, 0x10, RZ ;  /* 0x00000010100c7810 */ /* 0x001fe20007f3e0ff */
[----:B------:R-:W-:Y:S01]  /*0760*/  BSSY.RECONVERGENT B0, `(.L_x_12) ;  /* 0x0000045000007945 */ /* 0x000fe20003800200 */
[----:B------:R-:W-:Y:S02]  /*0770*/  IADD3 R14, P2, PT, R18, 0x10, RZ ;  /* 0x00000010120e7810 */ /* 0x000fe40007f5e0ff */
[----:B------:R-:W-:Y:S01]  /*0780*/  LOP3.LUT R5, R0, 0x7ffffff8, RZ, 0xc0, !PT ;  /* 0x7ffffff800057812 */ /* 0x000fe200078ec0ff */
[----:B------:R-:W-:Y:S01]  /*0790*/  IMAD.X R13, RZ, RZ, R17, P1 ;  /* 0x000000ffff0d7224 */ /* 0x000fe200008e0611 */
[----:B------:R-:W-:Y:S01]  /*07a0*/  MOV R27, R2 ;  /* 0x00000002001b7202 */ /* 0x000fe20000000f00 */
[----:B------:R-:W0:Y:S01]  /*07b0*/  LDC.64 R8, c[0x0][0x390] ;  /* 0x0000e400ff087b82 */ /* 0x000e220000000a00 */
[----:B------:R-:W-:Y:S01]  /*07c0*/  IMAD.X R15, RZ, RZ, R19, P2 ;  /* 0x000000ffff0f7224 */ /* 0x000fe200010e0613 */
[----:B------:R-:W-:-:S06]  /*07d0*/  IADD3 R26, PT, PT, -R5, RZ, RZ ;  /* 0x000000ff051a7210 */ /* 0x000fcc0007ffe1ff */
[----:B------:R-:W3:Y:S02]  /*07e0*/  LDC.64 R10, c[0x0][0x398] ;  /* 0x0000e600ff0a7b82 */ /* 0x000ee40000000a00 */
.L_x_13:
[----:B-1----:R-:W-:Y:S02]  /*07f0*/  R2UR UR4, R6 ;  /* 0x00000000060472ca */ /* 0x002fe400000e0000 */
[----:B------:R-:W-:-:S13]  /*0800*/  R2UR UR5, R7 ;  /* 0x00000000070572ca */ /* 0x000fda00000e0000 */
[----:B----4-:R-:W4:Y:S01]  /*0810*/  LD.E R29, desc[UR4][R12.64+-0x10] ;  /* 0xfffff0040c1d7980 */ /* 0x010f22000c101900 */
[----:B------:R-:W-:Y:S01]  /*0820*/  R2UR UR6, R6 ;  /* 0x00000000060672ca */ /* 0x000fe200000e0000 */
[----:B---3--:R-:W-:Y:S01]  /*0830*/  IMAD.WIDE R20, R27, 0x4, R10 ;  /* 0x000000041b147825 */ /* 0x008fe200078e020a */
[----:B------:R-:W-:-:S04]  /*0840*/  R2UR UR7, R7 ;  /* 0x00000000070772ca */ /* 0x000fc800000e0000 */
[----:B----4-:R1:W-:Y:S09]  /*0850*/  STG.E desc[UR4][R20.64], R29 ;  /* 0x0000001d14007986 */ /* 0x0103f2000c101904 */
[----:B------:R-:W3:Y:S01]  /*0860*/  LD.E R28, desc[UR6][R14.64+-0x10] ;  /* 0xfffff0060e1c7980 */ /* 0x000ee2000c101900 */
[----:B0-----:R-:W-:-:S05]  /*0870*/  IMAD.WIDE R22, R27, 0x4, R8 ;  /* 0x000000041b167825 */ /* 0x001fca00078e0208 */
[----:B---3--:R-:W-:Y:S04]  /*0880*/  STG.E desc[UR4][R22.64], R28 ;  /* 0x0000001c16007986 */ /* 0x008fe8000c101904 */
[----:B-1----:R-:W3:Y:S01]  /*0890*/  LD.E R29, desc[UR6][R12.64+-0xc] ;  /* 0xfffff4060c1d7980 */ /* 0x002ee2000c101900 */
[----:B--2---:R-:W-:-:S05]  /*08a0*/  IMAD.WIDE R24, R4, 0x4, R20 ;  /* 0x0000000404187825 */ /* 0x004fca00078e0214 */
[----:B---3--:R0:W-:Y:S04]  /*08b0*/  STG.E desc[UR4][R24.64], R29 ;  /* 0x0000001d18007986 */ /* 0x0081e8000c101904 */
[----:B0-----:R-:W2:Y:S01]  /*08c0*/  LD.E R29, desc[UR6][R14.64+-0xc] ;  /* 0xfffff4060e1d7980 */ /* 0x001ea2000c101900 */
[----:B------:R-:W-:-:S05]  /*08d0*/  IMAD.WIDE R20, R4, 0x4, R22 ;  /* 0x0000000404147825 */ /* 0x000fca00078e0216 */
[----:B--2---:R0:W-:Y:S04]  /*08e0*/  STG.E desc[UR4][R20.64], R29 ;  /* 0x0000001d14007986 */ /* 0x0041e8000c101904 */
[----:B------:R-:W2:Y:S01]  /*08f0*/  LD.E R28, desc[UR6][R12.64+-0x8] ;  /* 0xfffff8060c1c7980 */ /* 0x000ea2000c101900 */
[----:B------:R-:W-:-:S05]  /*0900*/  IMAD.WIDE R22, R4, 0x4, R24 ;  /* 0x0000000404167825 */ /* 0x000fca00078e0218 */
[----:B--2---:R-:W-:Y:S04]  /*0910*/  STG.E desc[UR4][R22.64], R28 ;  /* 0x0000001c16007986 */ /* 0x004fe8000c101904 */
[----:B0-----:R-:W2:Y:S01]  /*0920*/  LD.E R29, desc[UR6][R14.64+-0x8] ;  /* 0xfffff8060e1d7980 */ /* 0x001ea2000c101900 */
[----:B------:R-:W-:-:S05]  /*0930*/  IMAD.WIDE R24, R4, 0x4, R20 ;  /* 0x0000000404187825 */ /* 0x000fca00078e0214 */
[----:B--2---:R0:W-:Y:S04]  /*0940*/  STG.E desc[UR4][R24.64], R29 ;  /* 0x0000001d18007986 */ /* 0x0041e8000c101904 */
        /* <DEDUP_REMOVED lines=25> */
[----:B------:R-:W-:-:S04]  /*0ae0*/  IMAD.WIDE R24, R4, 0x4, R20 ;  /* 0x0000000404187825 */ /* 0x000fc800078e0214 */
[----:B------:R-:W-:-:S05]  /*0af0*/  VIADD R26, R26, 0x8 ;  /* 0x000000081a1a7836 */ /* 0x000fca0000000000 */
[----:B------:R-:W-:Y:S01]  /*0b00*/  ISETP.NE.AND P1, PT, R26, RZ, PT ;  /* 0x000000ff1a00720c */ /* 0x000fe20003f25270 */
[----:B--2---:R0:W-:Y:S04]  /*0b10*/  STG.E desc[UR4][R24.64], R29 ;  /* 0x0000001d18007986 */ /* 0x0041e8000c101904 */
[----:B0-----:R0:W2:Y:S01]  /*0b20*/  LD.E R25, desc[UR6][R14.64+0xc] ;  /* 0x00000c060e197980 */ /* 0x0010a2000c101900 */
[----:B------:R-:W-:Y:S01]  /*0b30*/  IMAD.WIDE R20, R4, 0x4, R22 ;  /* 0x0000000404147825 */ /* 0x000fe200078e0216 */
[----:B------:R-:W-:Y:S02]  /*0b40*/  IADD3 R12, P2, PT, R12, 0x20, RZ ;  /* 0x000000200c0c7810 */ /* 0x000fe40007f5e0ff */
[----:B------:R-:W-:Y:S02]  /*0b50*/  LEA R27, R4, R27, 0x3 ;  /* 0x0000001b041b7211 */ /* 0x000fe400078e18ff */
[----:B------:R-:W-:-:S02]  /*0b60*/  IADD3.X R13, PT, PT, RZ, R13, RZ, P2, !PT ;  /* 0x0000000dff0d7210 */ /* 0x000fc400017fe4ff */
[----:B0-----:R-:W-:-:S05]  /*0b70*/  IADD3 R14, P3, PT, R14, 0x20, RZ ;  /* 0x000000200e0e7810 */ /* 0x001fca0007f7e0ff */
[----:B------:R-:W-:Y:S01]  /*0b80*/  IMAD.X R15, RZ, RZ, R15, P3 ;  /* 0x000000ffff0f7224 */ /* 0x000fe200018e060f */
[----:B--2---:R4:W-:Y:S01]  /*0b90*/  STG.E desc[UR4][R20.64], R25 ;  /* 0x0000001914007986 */ /* 0x0049e2000c101904 */
[----:B------:R-:W-:Y:S06]  /*0ba0*/  @P1 BRA `(.L_x_13) ;  /* 0xfffffffc00101947 */ /* 0x000fec000383ffff */
[----:B------:R-:W-:Y:S05]  /*0bb0*/  BSYNC.RECONVERGENT B0 ;  /* 0x0000000000007941 */ /* 0x000fea0003800200 */
.L_x_12:
[----:B------:R-:W-:Y:S05]  /*0bc0*/  @!P0 BRA `(.L_x_11) ;  /* 0x0000000400488947 */ /* 0x000fea0003800000 */
[----:B------:R-:W-:Y:S02]  /*0bd0*/  ISETP.GE.U32.AND P0, PT, R3, 0x4, PT ;  /* 0x000000040300780c */ /* 0x000fe40003f06070 */
[----:B------:R-:W-:-:S04]  /*0be0*/  LOP3.LUT R4, R0, 0x3, RZ, 0xc0, !PT ;  /* 0x0000000300047812 */ /* 0x000fc800078ec0ff */
[----:B------:R-:W-:-:S07]  /*0bf0*/  ISETP.NE.AND P1, PT, R4, RZ, PT ;  /* 0x000000ff0400720c */ /* 0x000fce0003f25270 */
[----:B------:R-:W-:Y:S06]  /*0c00*/  @!P0 BRA `(.L_x_14) ;  /* 0x00000000008c8947 */ /* 0x000fec0003800000 */
[C---:B-1----:R-:W-:Y:S01]  /*0c10*/  R2UR UR4, R6.reuse ;  /* 0x00000000060472ca */ /* 0x042fe200000e0000 */
[----:B0-----:R-:W-:Y:S01]  /*0c20*/  IMAD.WIDE.U32 R10, R5, 0x4, R16 ;  /* 0x00000004050a7825 */ /* 0x001fe200078e0010 */
[----:B------:R-:W-:Y:S01]  /*0c30*/  R2UR UR5, R7 ;  /* 0x00000000070572ca */ /* 0x000fe200000e0000 */
[----:B------:R-:W4:Y:S08]  /*0c40*/  LDC R3, c[0x0][0x384] ;  /* 0x0000e100ff037b82 */ /* 0x000f300000000800 */
[----:B------:R-:W0:Y:S04]  /*0c50*/  LDC.64 R12, c[0x0][0x398] ;  /* 0x0000e600ff0c7b82 */ /* 0x000e280000000a00 */
[----:B------:R-:W2:Y:S01]  /*0c60*/  LD.E R23, desc[UR4][R10.64] ;  /* 0x000000040a177980 */ /* 0x000ea2000c101900 */
[----:B------:R-:W-:Y:S01]  /*0c70*/  R2UR UR6, R6 ;  /* 0x00000000060672ca */ /* 0x000fe200000e0000 */
[----:B------:R-:W-:Y:S01]  /*0c80*/  IMAD.WIDE.U32 R8, R5, 0x4, R18 ;  /* 0x0000000405087825 */ /* 0x000fe200078e0012 */
[----:B------:R-:W-:Y:S01]  /*0c90*/  R2UR UR7, R7 ;  /* 0x00000000070772ca */ /* 0x000fe200000e0000 */
[----:B------:R-:W1:Y:S02]  /*0ca0*/  LDC.64 R14, c[0x0][0x390] ;  /* 0x0000e400ff0e7b82 */ /* 0x000e640000000a00 */
[----:B----4-:R-:W-:-:S04]  /*0cb0*/  IMAD R21, R5, R3, R2 ;  /* 0x0000000305157224 */ /* 0x010fc800078e0202 */
[----:B0-----:R-:W-:-:S05]  /*0cc0*/  IMAD.WIDE R12, R21, 0x4, R12 ;  /* 0x00000004150c7825 */ /* 0x001fca00078e020c */
[----:B--2---:R0:W-:Y:S04]  /*0cd0*/  STG.E desc[UR4][R12.64], R23 ;  /* 0x000000170c007986 */ /* 0x0041e8000c101904 */
[----:B------:R-:W2:Y:S01]  /*0ce0*/  LD.E R25, desc[UR6][R8.64] ;  /* 0x0000000608197980 */ /* 0x000ea2000c101900 */
[----:B-1----:R-:W-:-:S05]  /*0cf0*/  IMAD.WIDE R14, R21, 0x4, R14 ;  /* 0x00000004150e7825 */ /* 0x002fca00078e020e */
[----:B--2---:R1:W-:Y:S04]  /*0d00*/  STG.E desc[UR4][R14.64], R25 ;  /* 0x000000190e007986 */ /* 0x0043e8000c101904 */
[----:B------:R-:W2:Y:S01]  /*0d10*/  LD.E R27, desc[UR6][R10.64+0x4] ;  /* 0x000004060a1b7980 */ /* 0x000ea2000c101900 */
[----:B------:R-:W-:-:S05]  /*0d20*/  IMAD.WIDE R20, R3, 0x4, R12 ;  /* 0x0000000403147825 */ /* 0x000fca00078e020c */
[----:B--2---:R2:W-:Y:S04]  /*0d30*/  STG.E desc[UR4][R20.64], R27 ;  /* 0x0000001b14007986 */ /* 0x0045e8000c101904 */
[----:B0-----:R-:W3:Y:S01]  /*0d40*/  LD.E R23, desc[UR6][R8.64+0x4] ;  /* 0x0000040608177980 */ /* 0x001ee2000c101900 */
[----:B------:R-:W-:-:S05]  /*0d50*/  IMAD.WIDE R12, R3, 0x4, R14 ;  /* 0x00000004030c7825 */ /* 0x000fca00078e020e */
[----:B---3--:R0:W-:Y:S04]  /*0d60*/  STG.E desc[UR4][R12.64], R23 ;  /* 0x000000170c007986 */ /* 0x0081e8000c101904 */
[----:B-1----:R-:W3:Y:S01]  /*0d70*/  LD.E R25, desc[UR6][R10.64+0x8] ;  /* 0x000008060a197980 */ /* 0x002ee2000c101900 */
[----:B------:R-:W-:-:S05]  /*0d80*/  IMAD.WIDE R14, R3, 0x4, R20 ;  /* 0x00000004030e7825 */ /* 0x000fca00078e0214 */
[----:B---3--:R1:W-:Y:S04]  /*0d90*/  STG.E desc[UR4][R14.64], R25 ;  /* 0x000000190e007986 */ /* 0x0083e8000c101904 */
[----:B--2---:R-:W2:Y:S01]  /*0da0*/  LD.E R27, desc[UR6][R8.64+0x8] ;  /* 0x00000806081b7980 */ /* 0x004ea2000c101900 */
[----:B------:R-:W-:-:S05]  /*0db0*/  IMAD.WIDE R20, R3, 0x4, R12 ;  /* 0x0000000403147825 */ /* 0x000fca00078e020c */
[----:B--2---:R2:W-:Y:S04]  /*0dc0*/  STG.E desc[UR4][R20.64], R27 ;  /* 0x0000001b14007986 */ /* 0x0045e8000c101904 */
[----:B0-----:R-:W3:Y:S01]  /*0dd0*/  LD.E R23, desc[UR6][R10.64+0xc] ;  /* 0x00000c060a177980 */ /* 0x001ee2000c101900 */
[----:B------:R-:W-:-:S05]  /*0de0*/  IMAD.WIDE R12, R3, 0x4, R14 ;  /* 0x00000004030c7825 */ /* 0x000fca00078e020e */
[----:B---3--:R2:W-:Y:S04]  /*0df0*/  STG.E desc[UR4][R12.64], R23 ;  /* 0x000000170c007986 */ /* 0x0085e8000c101904 */
[----:B-1----:R-:W3:Y:S01]  /*0e00*/  LD.E R25, desc[UR6][R8.64+0xc] ;  /* 0x00000c0608197980 */ /* 0x002ee2000c101900 */
[----:B------:R-:W-:-:S04]  /*0e10*/  IMAD.WIDE R14, R3, 0x4, R20 ;  /* 0x00000004030e7825 */ /* 0x000fc800078e0214 */
[----:B------:R-:W-:Y:S01]  /*0e20*/  VIADD R5, R5, 0x4 ;  /* 0x0000000405057836 */ /* 0x000fe20000000000 */
[----:B---3--:R2:W-:Y:S06]  /*0e30*/  STG.E desc[UR4][R14.64], R25 ;  /* 0x000000190e007986 */ /* 0x0085ec000c101904 */
.L_x_14:
[----:B------:R-:W-:Y:S05]  /*0e40*/  @!P1 BRA `(.L_x_11) ;  /* 0x0000000000a89947 */ /* 0x000fea0003800000 */
[----:B------:R-:W-:Y:S01]  /*0e50*/  ISETP.NE.AND P0, PT, R4, 0x1, PT ;  /* 0x000000010400780c */ /* 0x000fe20003f05270 */
[----:B0-2---:R-:W0:Y:S08]  /*0e60*/  LDC.64 R12, c[0x0][0x398] ;  /* 0x0000e600ff0c7b82 */ /* 0x005e300000000a00 */
[----:B------:R-:W2:Y:S04]  /*0e70*/  LDC.64 R14, c[0x0][0x390] ;  /* 0x0000e400ff0e7b82 */ /* 0x000ea80000000a00 */
[----:B-1----:R-:W-:Y:S01]  /*0e80*/  @P0 R2UR UR4, R6 ;  /* 0x00000000060402ca */ /* 0x002fe200000e0000 */
[----:B------:R-:W-:Y:S01]  /*0e90*/  @P0 IMAD.WIDE.U32 R10, R5, 0x4, R16 ;  /* 0x00000004050a0825 */ /* 0x000fe200078e0010 */
[----:B------:R-:W-:-:S02]  /*0ea0*/  @P0 R2UR UR5, R7 ;  /* 0x00000000070502ca */ /* 0x000fc400000e0000 */
[----:B------:R-:W4:Y:S11]  /*0eb0*/  @P0 LDC R3, c[0x0][0x384] ;  /* 0x0000e100ff030b82 */ /* 0x000f360000000800 */
[----:B------:R-:W3:Y:S01]  /*0ec0*/  @P0 LD.E R23, desc[UR4][R10.64] ;  /* 0x000000040a170980 */ /* 0x000ee2000c101900 */
[----:B------:R-:W-:Y:S01]  /*0ed0*/  @P0 R2UR UR6, R6 ;  /* 0x00000000060602ca */ /* 0x000fe200000e0000 */
[----:B------:R-:W-:Y:S01]  /*0ee0*/  @P0 IMAD.WIDE.U32 R8, R5, 0x4, R18 ;  /* 0x0000000405080825 */ /* 0x000fe200078e0012 */
[----:B------:R-:W-:-:S03]  /*0ef0*/  @P0 R2UR UR7, R7 ;  /* 0x00000000070702ca */ /* 0x000fc600000e0000 */
[----:B----4-:R-:W-:-:S04]  /*0f00*/  @P0 IMAD R21, R5, R3, R2 ;  /* 0x0000000305150224 */ /* 0x010fc800078e0202 */
[----:B0-----:R-:W-:-:S05]  /*0f10*/  @P0 IMAD.WIDE R12, R21, 0x4, R12 ;  /* 0x00000004150c0825 */ /* 0x001fca00078e020c */
[----:B---3--:R0:W-:Y:S04]  /*0f20*/  @P0 STG.E desc[UR4][R12.64], R23 ;  /* 0x000000170c000986 */ /* 0x0081e8000c101904 */
[----:B------:R-:W3:Y:S01]  /*0f30*/  @P0 LD.E R25, desc[UR6][R8.64] ;  /* 0x0000000608190980 */ /* 0x000ee2000c101900 */
[----:B--2---:R-:W-:-:S05]  /*0f40*/  @P0 IMAD.WIDE R14, R21, 0x4, R14 ;  /* 0x00000004150e0825 */ /* 0x004fca00078e020e */
[----:B---3--:R1:W-:Y:S04]  /*0f50*/  @P0 STG.E desc[UR4][R14.64], R25 ;  /* 0x000000190e000986 */ /* 0x0083e8000c101904 */
[----:B------:R-:W2:Y:S01]  /*0f60*/  @P0 LD.E R27, desc[UR6][R10.64+0x4] ;  /* 0x000004060a1b0980 */ /* 0x000ea2000c101900 */
[----:B------:R-:W-:Y:S01]  /*0f70*/  @P0 IMAD.WIDE R20, R3, 0x4, R12 ;  /* 0x0000000403140825 */ /* 0x000fe200078e020c */
[----:B------:R-:W-:-:S04]  /*0f80*/  LOP3.LUT R0, R0, 0x1, RZ, 0xc0, !PT ;  /* 0x0000000100007812 */ /* 0x000fc800078ec0ff */
[----:B------:R-:W-:Y:S02]  /*0f90*/  ISETP.NE.U32.AND P1, PT, R0, 0x1, PT ;  /* 0x000000010000780c */ /* 0x000fe40003f25070 */
[----:B------:R-:W-:Y:S01]  /*0fa0*/  @P0 IADD3 R5, PT, PT, R5, 0x2, RZ ;  /* 0x0000000205050810 */ /* 0x000fe20007ffe0ff */
[----:B--2---:R2:W-:Y:S04]  /*0fb0*/  @P0 STG.E desc[UR4][R20.64], R27 ;  /* 0x0000001b14000986 */ /* 0x0045e8000c101904 */
[----:B0-----:R0:W3:Y:S06]  /*0fc0*/  @P0 LD.E R13, desc[UR6][R8.64+0x4] ;  /* 0x00000406080d0980 */ /* 0x0010ec000c101900 */
[----:B------:R-:W-:Y:S01]  /*0fd0*/  @!P1 R2UR UR6, R6 ;  /* 0x00000000060692ca */ /* 0x000fe200000e0000 */
[----:B-1----:R-:W-:Y:S01]  /*0fe0*/  @P0 IMAD.WIDE R14, R3, 0x4, R14 ;  /* 0x00000004030e0825 */ /* 0x002fe200078e020e */
[----:B------:R-:W-:-:S03]  /*0ff0*/  @!P1 R2UR UR7, R7 ;  /* 0x00000000070792ca */ /* 0x000fc600000e0000 */
[C---:B------:R-:W-:Y:S01]  /*1000*/  @!P1 IMAD.WIDE.U32 R10, R5.reuse, 0x4, R16 ;  /* 0x00000004050a9825 */ /* 0x040fe200078e0010 */
[----:B--2---:R-:W1:Y:S08]  /*1010*/  @!P1 LDC R21, c[0x0][0x384] ;  /* 0x0000e100ff159b82 */ /* 0x004e700000000800 */
[----:B0-----:R-:W0:Y:S01]  /*1020*/  LDC.64 R8, c[0x0][0x398] ;  /* 0x0000e600ff087b82 */ /* 0x001e220000000a00 */
[----:B---3--:R3:W-:Y:S04]  /*1030*/  @P0 STG.E desc[UR4][R14.64], R13 ;  /* 0x0000000d0e000986 */ /* 0x0087e8000c101904 */
[----:B------:R-:W2:Y:S01]  /*1040*/  @!P1 LD.E R11, desc[UR6][R10.64] ;  /* 0x000000060a0b9980 */ /* 0x000ea2000c101900 */
[----:B------:R-:W-:Y:S01]  /*1050*/  @!P1 R2UR UR4, R6 ;  /* 0x00000000060492ca */ /* 0x000fe200000e0000 */
[----:B-1----:R-:W-:Y:S01]  /*1060*/  @!P1 IMAD R21, R5, R21, R2 ;  /* 0x0000001505159224 */ /* 0x002fe200078e0202 */
[----:B------:R-:W-:Y:S01]  /*1070*/  @!P1 R2UR UR5, R7 ;  /* 0x00000000070592ca */ /* 0x000fe200000e0000 */
[----:B------:R-:W-:-:S04]  /*1080*/  @!P1 IMAD.WIDE.U32 R4, R5, 0x4, R18 ;  /* 0x0000000405049825 */ /* 0x000fc800078e0012 */
[C---:B0-----:R-:W-:Y:S02]  /*1090*/  @!P1 IMAD.WIDE R2, R21.reuse, 0x4, R8 ;  /* 0x0000000415029825 */ /* 0x041fe400078e0208 */
[----:B------:R-:W0:Y:S06]  /*10a0*/  LDC.64 R8, c[0x0][0x390] ;  /* 0x0000e400ff087b82 */ /* 0x000e2c0000000a00 */
[----:B--2---:R3:W-:Y:S04]  /*10b0*/  @!P1 STG.E desc[UR4][R2.64], R11 ;  /* 0x0000000b02009986 */ /* 0x0047e8000c101904 */
[----:B------:R-:W2:Y:S01]  /*10c0*/  @!P1 LD.E R5, desc[UR6][R4.64] ;  /* 0x0000000604059980 */ /* 0x000ea2000c101900 */
[----:B0-----:R-:W-:-:S05]  /*10d0*/  @!P1 IMAD.WIDE R6, R21, 0x4, R8 ;  /* 0x0000000415069825 */ /* 0x001fca00078e0208 */
[----:B--2---:R3:W-:Y:S02]  /*10e0*/  @!P1 STG.E desc[UR4][R6.64], R5 ;  /* 0x0000000506009986 */ /* 0x0047e4000c101904 */
.L_x_11:
[----:B---3--:R-:W-:Y:S01]  /*10f0*/  MOV R2, 0x8 ;  /* 0x0000000800027802 */ /* 0x008fe20000000f00 */
[----:B------:R-:W-:Y:S01]  /*1100*/  IMAD.MOV.U32 R4, RZ, RZ, R18 ;  /* 0x000000ffff047224 */ /* 0x000fe200078e0012 */
[----:B------:R-:W-:Y:S02]  /*1110*/  MOV R5, R19 ;  /* 0x0000001300057202 */ /* 0x000fe40000000f00 */
[----:B-1----:R1:W3:Y:S05]  /*1120*/  LDC.64 R6, c[0x4][R2] ;  /* 0x0100000002067b82 */ /* 0x0022ea0000000a00 */
[----:B--2-4-:R-:W-:-:S07]  /*1130*/  LEPC R20, `(.L_x_15) ;  /* 0x000000001014794e */ /* 0x014fce0000000000 */
[----:B01-3--:R-:W-:Y:S05]  /*1140*/  CALL.ABS.NOINC R6 ;  /* 0x0000000006007343 */ /* 0x00bfea0003c00000 */
.L_x_15:
[----:B------:R-:W0:Y:S01]  /*1150*/  LDC.64 R2, c[0x4][R2] ;  /* 0x0100000002027b82 */ /* 0x000e220000000a00 */
[----:B------:R-:W-:Y:S01]  /*1160*/  IMAD.MOV.U32 R4, RZ, RZ, R16 ;  /* 0x000000ffff047224 */ /* 0x000fe200078e0010 */
[----:B------:R-:W-:-:S07]  /*1170*/  MOV R5, R17 ;  /* 0x0000001100057202 */ /* 0x000fce0000000f00 */
[----:B------:R-:W-:-:S07]  /*1180*/  LEPC R20, `(.L_x_16) ;  /* 0x000000001014794e */ /* 0x000fce0000000000 */
[----:B0-----:R-:W-:Y:S05]  /*1190*/  CALL.ABS.NOINC R2 ;  /* 0x0000000002007343 */ /* 0x001fea0003c00000 */
.L_x_16:
[----:B------:R-:W-:Y:S05]  /*11a0*/  EXIT ;  /* 0x000000000000794d */ /* 0x000fea0003800000 */
.L_x_17:
[----:B------:R-:W-:-:S00]  /*11b0*/  BRA `(.L_x_17) ;  /* 0xfffffffc00fc7947 */ /* 0x000fc0000383ffff */
[----:B------:R-:W-:-:S00]  /*11c0*/  NOP ;  /* 0x0000000000007918 */ /* 0x000fc00000000000 */
        /* <DEDUP_REMOVED lines=11> */
.L_x_41:


//--------------------- .text._Z19cosine_distance_gpuPKfiS0_iiPfPi --------------------------
	.section	.text._Z19cosine_distance_gpuPKfiS0_iiPfPi,"ax",@progbits
	.align	128
        .global         _Z19cosine_distance_gpuPKfiS0_iiPfPi
        .type           _Z19cosine_distance_gpuPKfiS0_iiPfPi,@function
        .size           _Z19cosine_distance_gpuPKfiS0_iiPfPi,(.L_x_40 - _Z19cosine_distance_gpuPKfiS0_iiPfPi)
        .other          _Z19cosine_distance_gpuPKfiS0_iiPfPi,@"STO_CUDA_ENTRY STV_DEFAULT"
_Z19cosine_distance_gpuPKfiS0_iiPfPi:
.text._Z19cosine_distance_gpuPKfiS0_iiPfPi:
[----:B------:R-:W-:Y:S08]  /*0000*/  LDC R1, c[0x0][0x37c] ;  /* 0x0000df00ff017b82 */ /* 0x000ff00000000800 */
[----:B------:R-:W0:Y:S01]  /*0010*/  LDC R0, c[0x0][0x388] ;  /* 0x0000e200ff007b82 */ /* 0x000e220000000800 */
[----:B------:R-:W1:Y:S07]  /*0020*/  S2R R6, SR_TID.X ;  /* 0x0000000000067919 */ /* 0x000e6e0000002100 */
[----:B------:R-:W1:Y:S08]  /*0030*/  S2UR UR4, SR_CTAID.X ;  /* 0x00000000000479c3 */ /* 0x000e700000002500 */
[----:B------:R-:W1:Y:S01]  /*0040*/  LDC R5, c[0x0][0x360] ;  /* 0x0000d800ff057b82 */ /* 0x000e620000000800 */
[----:B0-----:R-:W-:-:S04]  /*0050*/  IABS R7, R0 ;  /* 0x0000000000077213 */ /* 0x001fc80000000000 */
[----:B------:R-:W0:Y:S01]  /*0060*/  I2F.RP R4, R7 ;  /* 0x0000000700047306 */ /* 0x000e220000209400 */
[----:B-1----:R-:W-:-:S07]  /*0070*/  IMAD R5, R5, UR4, R6 ;  /* 0x0000000405057c24 */ /* 0x002fce000f8e0206 */
[----:B0-----:R-:W0:Y:S02]  /*0080*/  MUFU.RCP R4, R4 ;  /* 0x0000000400047308 */ /* 0x001e240000001000 */
[----:B0-----:R-:W-:Y:S02]  /*0090*/  IADD3 R2, PT, PT, R4, 0xffffffe, RZ ;  /* 0x0ffffffe04027810 */ /* 0x001fe40007ffe0ff */
[----:B------:R-:W-:-:S04]  /*00a0*/  IABS R4, R5 ;  /* 0x0000000500047213 */ /* 0x000fc80000000000 */
[----:B------:R0:W1:Y:S02]  /*00b0*/  F2I.FTZ.U32.TRUNC.NTZ R3, R2 ;  /* 0x0000000200037305 */ /* 0x000064000021f000 */
[----:B0-----:R-:W-:Y:S02]  /*00c0*/  HFMA2 R2, -RZ, RZ, 0, 0 ;  /* 0x00000000ff027431 */ /* 0x001fe400000001ff */
[----:B-1----:R-:W-:-:S04]  /*00d0*/  IMAD.MOV R8, RZ, RZ, -R3 ;  /* 0x000000ffff087224 */ /* 0x002fc800078e0a03 */
[----:B------:R-:W-:-:S04]  /*00e0*/  IMAD R9, R8, R7, RZ ;  /* 0x0000000708097224 */ /* 0x000fc800078e02ff */
[----:B------:R-:W-:-:S06]  /*00f0*/  IMAD.HI.U32 R3, R3, R9, R2 ;  /* 0x0000000903037227 */ /* 0x000fcc00078e0002 */
[----:B------:R-:W-:-:S04]  /*0100*/  IMAD.HI.U32 R3, R3, R4, RZ ;  /* 0x0000000403037227 */ /* 0x000fc800078e00ff */
[----:B------:R-:W-:-:S04]  /*0110*/  IMAD.MOV R6, RZ, RZ, -R3 ;  /* 0x000000ffff067224 */ /* 0x000fc800078e0a03 */
[----:B------:R-:W-:Y:S01]  /*0120*/  IMAD R2, R7, R6, R4 ;  /* 0x0000000607027224 */ /* 0x000fe200078e0204 */
[----:B------:R-:W-:-:S04]  /*0130*/  LOP3.LUT R4, R5, R0, RZ, 0x3c, !PT ;  /* 0x0000000005047212 */ /* 0x000fc800078e3cff */
[----:B------:R-:W-:Y:S02]  /*0140*/  ISETP.GT.U32.AND P1, PT, R7, R2, PT ;  /* 0x000000020700720c */ /* 0x000fe40003f24070 */
[----:B------:R-:W-:-:S11]  /*0150*/  ISETP.GE.AND P2, PT, R4, RZ, PT ;  /* 0x000000ff0400720c */ /* 0x000fd60003f46270 */
[-C--:B------:R-:W-:Y:S01]  /*0160*/  @!P1 IADD3 R2, PT, PT, R2, -R7.reuse, RZ ;  /* 0x8000000702029210 */ /* 0x080fe20007ffe0ff */
[----:B------:R-:W-:Y:S01]  /*0170*/  @!P1 VIADD R3, R3, 0x1 ;  /* 0x0000000103039836 */ /* 0x000fe20000000000 */
[----:B------:R-:W-:Y:S02]  /*0180*/  ISETP.NE.AND P1, PT, R0, RZ, PT ;  /* 0x000000ff0000720c */ /* 0x000fe40003f25270 */
[----:B------:R-:W-:Y:S02]  /*0190*/  ISETP.GE.U32.AND P0, PT, R2, R7, PT ;  /* 0x000000070200720c */ /* 0x000fe40003f06070 */
[----:B------:R-:W0:Y:S11]  /*01a0*/  LDC R2, c[0x0][0x398] ;  /* 0x0000e600ff027b82 */ /* 0x000e360000000800 */
[----:B------:R-:W-:-:S05]  /*01b0*/  @P0 IADD3 R3, PT, PT, R3, 0x1, RZ ;  /* 0x0000000103030810 */ /* 0x000fca0007ffe0ff */
[----:B------:R-:W-:Y:S01]  /*01c0*/  @!P2 IMAD.MOV R3, RZ, RZ, -R3 ;  /* 0x000000ffff03a224 */ /* 0x000fe200078e0a03 */
[----:B------:R-:W-:-:S04]  /*01d0*/  @!P1 LOP3.LUT R3, RZ, R0, RZ, 0x33, !PT ;  /* 0x00000000ff039212 */ /* 0x000fc800078e33ff */
[----:B0-----:R-:W-:-:S04]  /*01e0*/  ISETP.GE.AND P0, PT, R3, R2, PT ;  /* 0x000000020300720c */ /* 0x001fc80003f06270 */
[----:B------:R-:W-:-:S13]  /*01f0*/  ISETP.LT.OR P0, PT, R0, RZ, P0 ;  /* 0x000000ff0000720c */ /* 0x000fda0000701670 */
[----:B------:R-:W-:Y:S05]  /*0200*/  @P0 EXIT ;  /* 0x000000000000094d */ /* 0x000fea0003800000 */
[----:B------:R-:W0:Y:S01]  /*0210*/  LDCU UR5, c[0x0][0x39c] ;  /* 0x00007380ff0577ac */ /* 0x000e220008000800 */
[----:B------:R-:W-:Y:S02]  /*0220*/  IADD3 R4, PT, PT, -R3, RZ, RZ ;  /* 0x000000ff03047210 */ /* 0x000fe40007ffe1ff */
[----:B------:R-:W-:Y:S02]  /*0230*/  CS2R R24, SRZ ;  /* 0x0000000000187805 */ /* 0x000fe4000001ff00 */
[----:B------:R-:W-:Y:S02]  /*0240*/  CS2R R28, SRZ ;  /* 0x00000000001c7805 */ /* 0x000fe4000001ff00 */
[----:B------:R-:W-:Y:S01]  /*0250*/  CS2R R30, SRZ ;  /* 0x00000000001e7805 */ /* 0x000fe2000001ff00 */
[----:B------:R-:W1:Y:S01]  /*0260*/  LDCU.64 UR8, c[0x0][0x358] ;  /* 0x00006b00ff0877ac */ /* 0x000e620008000a00 */
[----:B------:R-:W-:Y:S01]  /*0270*/  IMAD R5, R0, R4, R5 ;  /* 0x0000000400057224 */ /* 0x000fe200078e0205 */
[----:B0-----:R-:W-:-:S09]  /*0280*/  UISETP.NE.AND UP0, UPT, UR5, URZ, UPT ;  /* 0x000000ff0500728c */ /* 0x001fd2000bf05270 */
[----:B-1----:R-:W-:Y:S05]  /*0290*/  BRA.U !UP0, `(.L_x_18) ;  /* 0x0000001108547547 */ /* 0x002fea000b800000 */
[----:B------:R-:W-:Y:S01]  /*02a0*/  UISETP.GE.U32.AND UP0, UPT, UR5, 0x8, UPT ;  /* 0x000000080500788c */ /* 0x000fe2000bf06070 */
[----:B------:R-:W-:Y:S02]  /*02b0*/  CS2R R30, SRZ ;  /* 0x00000000001e7805 */ /* 0x000fe4000001ff00 */
[----:B------:R-:W-:Y:S02]  /*02c0*/  CS2R R28, SRZ ;  /* 0x00000000001c7805 */ /* 0x000fe4000001ff00 */
[----:B------:R-:W-:Y:S01]  /*02d0*/  CS2R R24, SRZ ;  /* 0x0000000000187805 */ /* 0x000fe2000001ff00 */
[----:B------:R-:W-:-:S03]  /*02e0*/  UMOV UR4, URZ ;  /* 0x000000ff00047c82 */ /* 0x000fc60008000000 */
[----:B------:R-:W-:Y:S05]  /*02f0*/  BRA.U !UP0, `(.L_x_19) ;  /* 0x0000000908447547 */ /* 0x000fea000b800000 */
[----:B------:R-:W-:Y:S01]  /*0300*/  ULOP3.LUT UR4, UR5, 0xfffffff8, URZ, 0xc0, !UPT ;  /* 0xfffffff805047892 */ /* 0x000fe2000f8ec0ff */
[----:B------:R-:W-:Y:S01]  /*0310*/  IMAD.IADD R16, R3, 0x1, R2 ;  /* 0x0000000103107824 */ /* 0x000fe200078e0202 */
[C---:B------:R-:W-:Y:S01]  /*0320*/  LEA R9, R2.reuse, R3, 0x1 ;  /* 0x0000000302097211 */ /* 0x040fe200078e08ff */
[C-C-:B------:R-:W-:Y:S01]  /*0330*/  IMAD R11, R2.reuse, 0x3, R3.reuse ;  /* 0x00000003020b7824 */ /* 0x140fe200078e0203 */
[----:B------:R-:W-:Y:S01]  /*0340*/  IADD3 R7, PT, PT, R5, R0, RZ ;  /* 0x0000000005077210 */ /* 0x000fe20007ffe0ff */
[--C-:B------:R-:W-:Y:S01]  /*0350*/  IMAD R13, R2, 0x4, R3.reuse ;  /* 0x00000004020d7824 */ /* 0x100fe200078e0203 */
[----:B------:R-:W-:Y:S01]  /*0360*/  LEA R6, R0, R5, 0x2 ;  /* 0x0000000500067211 */ /* 0x000fe200078e10ff */
[C-C-:B------:R-:W-:Y:S01]  /*0370*/  IMAD R15, R2.reuse, 0x5, R3.reuse ;  /* 0x00000005020f7824 */ /* 0x140fe200078e0203 */
[----:B------:R-:W-:Y:S01]  /*0380*/  MOV R35, R3 ;  /* 0x0000000300237202 */ /* 0x000fe20000000f00 */
[C-C-:B------:R-:W-:Y:S01]  /*0390*/  IMAD R17, R2.reuse, 0x6, R3.reuse ;  /* 0x0000000602117824 */ /* 0x140fe200078e0203 */
[----:B------:R-:W-:Y:S01]  /*03a0*/  CS2R R30, SRZ ;  /* 0x00000000001e7805 */ /* 0x000fe2000001ff00 */
[----:B------:R-:W-:Y:S01]  /*03b0*/  IMAD R19, R2, 0x7, R3 ;  /* 0x0000000702137824 */ /* 0x000fe200078e0203 */
[----:B------:R-:W-:Y:S01]  /*03c0*/  UIADD3 UR4, UPT, UPT, -UR4, URZ, URZ ;  /* 0x000000ff04047290 */ /* 0x000fe2000fffe1ff */
[----:B------:R-:W-:-:S02]  /*03d0*/  IMAD R37, R0, 0x2, R5 ;  /* 0x0000000200257824 */ /* 0x000fc400078e0205 */
[C-C-:B------:R-:W-:Y:S02]  /*03e0*/  IMAD R4, R0.reuse, 0x3, R5.reuse ;  /* 0x0000000300047824 */ /* 0x140fe400078e0205 */
[C-C-:B------:R-:W-:Y:S02]  /*03f0*/  IMAD R8, R0.reuse, 0x5, R5.reuse ;  /* 0x0000000500087824 */ /* 0x140fe400078e0205 */
[C-C-:B------:R-:W-:Y:S02]  /*0400*/  IMAD R10, R0.reuse, 0x6, R5.reuse ;  /* 0x00000006000a7824 */ /* 0x140fe400078e0205 */
[--C-:B------:R-:W-:Y:S02]  /*0410*/  IMAD R12, R0, 0x7, R5.reuse ;  /* 0x00000007000c7824 */ /* 0x100fe400078e0205 */
[----:B------:R-:W-:-:S07]  /*0420*/  IMAD.MOV.U32 R14, RZ, RZ, R5 ;  /* 0x000000ffff0e7224 */ /* 0x000fce00078e0005 */
.L_x_20:
[----:B------:R-:W0:Y:S08]  /*0430*/  LDC.64 R26, c[0x0][0x380] ;  /* 0x0000e000ff1a7b82 */ /* 0x000e300000000a00 */
[----:B------:R-:W1:Y:S01]  /*0440*/  LDC.64 R22, c[0x0][0x390] ;  /* 0x0000e400ff167b82 */ /* 0x000e620000000a00 */
[----:B0-----:R-:W-:-:S06]  /*0450*/  IMAD.WIDE.U32 R32, R14, 0x4, R26 ;  /* 0x000000040e207825 */ /* 0x001fcc00078e001a */
[----:B------:R-:W2:Y:S01]  /*0460*/  LDG.E R33, desc[UR8][R32.64] ;  /* 0x0000000820217981 */ /* 0x000ea2000c1e1900 */
[----:B-1----:R-:W-:-:S05]  /*0470*/  IMAD.WIDE.U32 R20, R35, 0x4, R22 ;  /* 0x0000000423147825 */ /* 0x002fca00078e0016 */
[----:B------:R-:W3:Y:S01]  /*0480*/  LDG.E R18, desc[UR8][R20.64] ;  /* 0x0000000814127981 */ /* 0x000ee2000c1e1900 */
[C---:B--2---:R-:W-:Y:S01]  /*0490*/  FMUL R36, R33.reuse, R33 ;  /* 0x0000002121247220 */ /* 0x044fe20000400000 */
[----:B---3--:R-:W-:-:S03]  /*04a0*/  FMUL R34, R33, R18 ;  /* 0x0000001221227220 */ /* 0x008fc60000400000 */
[----:B------:R-:W0:Y:S08]  /*04b0*/  F2F.F64.F32 R32, R36 ;  /* 0x0000002400207310 */ /* 0x000e300000201800 */
[----:B------:R-:W1:Y:S01]  /*04c0*/  F2F.F64.F32 R20, R34 ;  /* 0x0000002200147310 */ /* 0x000e620000201800 */
[----:B0-----:R-:W-:Y:S02]  /*04d0*/  DADD R32, R32, R28 ;  /* 0x0000000020207229 */ /* 0x001fe4000000001c */
[----:B-1----:R-:W-:Y:S01]  /*04e0*/  DADD R20, R20, R24 ;  /* 0x0000000014147229 */ /* 0x002fe20000000018 */
[----:B------:R-:W-:-:S06]  /*04f0*/  FMUL R24, R18, R18 ;  /* 0x0000001212187220 */ /* 0x000fcc0000400000 */
[----:B------:R-:W0:Y:S01]  /*0500*/  F2F.F64.F32 R24, R24 ;  /* 0x0000001800187310 */ /* 0x000e220000201800 */
[----:B------:R-:W-:-:S05]  /*0510*/  IMAD.WIDE.U32 R28, R16, 0x4, R22 ;  /* 0x00000004101c7825 */ /* 0x000fca00078e0016 */
[----:B------:R-:W2:Y:S01]  /*0520*/  LDG.E R18, desc[UR8][R28.64] ;  /* 0x000000081c127981 */ /* 0x000ea2000c1e1900 */
[----:B0-----:R-:W-:Y:S01]  /*0530*/  DADD R24, R24, R30 ;  /* 0x0000000018187229 */ /* 0x001fe2000000001e */
[----:B------:R-:W-:-:S06]  /*0540*/  IMAD.WIDE.U32 R30, R7, 0x4, R26 ;  /* 0x00000004071e7825 */ /* 0x000fcc00078e001a */
[----:B------:R-:W2:Y:S02]  /*0550*/  LDG.E R31, desc[UR8][R30.64] ;  /* 0x000000081e1f7981 */ /* 0x000ea4000c1e1900 */
[----:B--2---:R-:W-:-:S04]  /*0560*/  FMUL R34, R31, R18 ;  /* 0x000000121f227220 */ /* 0x004fc80000400000 */
[----:B------:R-:W0:Y:S01]  /*0570*/  F2F.F64.F32 R28, R34 ;  /* 0x00000022001c7310 */ /* 0x000e220000201800 */
[----:B------:R-:W-:Y:S01]  /*0580*/  FMUL R36, R31, R31 ;  /* 0x0000001f1f247220 */ /* 0x000fe20000400000 */
[----:B------:R-:W-:-:S06]  /*0590*/  FMUL R18, R18, R18 ;  /* 0x0000001212127220 */ /* 0x000fcc0000400000 */
[----:B------:R-:W1:Y:S01]  /*05a0*/  F2F.F64.F32 R30, R36 ;  /* 0x00000024001e7310 */ /* 0x000e620000201800 */
[----:B0-----:R-:W-:-:S07]  /*05b0*/  DADD R20, R20, R28 ;  /* 0x0000000014147229 */ /* 0x001fce000000001c */
[----:B------:R-:W0:Y:S01]  /*05c0*/  F2F.F64.F32 R28, R18 ;  /* 0x00000012001c7310 */ /* 0x000e220000201800 */
[----:B-1----:R-:W-:Y:S01]  /*05d0*/  DADD R30, R32, R30 ;  /* 0x00000000201e7229 */ /* 0x002fe2000000001e */
[----:B------:R-:W-:-:S06]  /*05e0*/  IMAD.WIDE.U32 R32, R37, 0x4, R26 ;  /* 0x0000000425207825 */ /* 0x000fcc00078e001a */
[----:B------:R-:W2:Y:S01]  /*05f0*/  LDG.E R33, desc[UR8][R32.64] ;  /* 0x0000000820217981 */ /* 0x000ea2000c1e1900 */
[----:B0-----:R-:W-:Y:S01]  /*0600*/  DADD R28, R24, R28 ;  /* 0x00000000181c7229 */ /* 0x001fe2000000001c */
[----:B------:R-:W-:-:S05]  /*0610*/  IMAD.WIDE.U32 R24, R9, 0x4, R22 ;  /* 0x0000000409187825 */ /* 0x000fca00078e0016 */
[----:B------:R-:W2:Y:S02]  /*0620*/  LDG.E R18, desc[UR8][R24.64] ;  /* 0x0000000818127981 */ /* 0x000ea4000c1e1900 */
[----:B--2---:R-:W-:-:S04]  /*0630*/  FMUL R34, R33, R18 ;  /* 0x0000001221227220 */ /* 0x004fc80000400000 */
[----:B------:R-:W0:Y:S01]  /*0640*/  F2F.F64.F32 R24, R34 ;  /* 0x0000002200187310 */ /* 0x000e220000201800 */
[----:B------:R-:W-:Y:S01]  /*0650*/  FMUL R36, R33, R33 ;  /* 0x0000002121247220 */ /* 0x000fe20000400000 */
[----:B0-----:R-:W-:Y:S01]  /*0660*/  DADD R24, R20, R24 ;  /* 0x0000000014187229 */ /* 0x001fe20000000018 */
[----:B------:R-:W-:-:S05]  /*0670*/  FMUL R20, R18, R18 ;  /* 0x0000001212147220 */ /* 0x000fca0000400000 */
[----:B------:R-:W0:Y:S08]  /*0680*/  F2F.F64.F32 R32, R36 ;  /* 0x0000002400207310 */ /* 0x000e300000201800 */
[----:B------:R-:W1:Y:S01]  /*0690*/  F2F.F64.F32 R20, R20 ;  /* 0x0000001400147310 */ /* 0x000e620000201800 */
[----:B0-----:R-:W-:Y:S01]  /*06a0*/  DADD R32, R30, R32 ;  /* 0x000000001e207229 */ /* 0x001fe20000000020 */
[----:B------:R-:W-:-:S05]  /*06b0*/  IMAD.WIDE.U32 R30, R11, 0x4, R22 ;  /* 0x000000040b1e7825 */ /* 0x000fca00078e0016 */
[----:B------:R-:W2:Y:S01]  /*06c0*/  LDG.E R18, desc[UR8][R30.64] ;  /* 0x000000081e127981 */ /* 0x000ea2000c1e1900 */
[----:B-1----:R-:W-:Y:S01]  /*06d0*/  DADD R20, R28, R20 ;  /* 0x000000001c147229 */ /* 0x002fe20000000014 */
[----:B------:R-:W-:-:S06]  /*06e0*/  IMAD.WIDE.U32 R28, R4, 0x4, R26 ;  /* 0x00000004041c7825 */ /* 0x000fcc00078e001a */
[----:B------:R-:W2:Y:S02]  /*06f0*/  LDG.E R29, desc[UR8][R28.64] ;  /* 0x000000081c1d7981 */ /* 0x000ea4000c1e1900 */
[----:B--2---:R-:W-:-:S04]  /*0700*/  FMUL R34, R29, R18 ;  /* 0x000000121d227220 */ /* 0x004fc80000400000 */
[----:B------:R-:W0:Y:S01]  /*0710*/  F2F.F64.F32 R30, R34 ;  /* 0x00000022001e7310 */ /* 0x000e220000201800 */
[----:B------:R-:W-:-:S07]  /*0720*/  FMUL R36, R29, R29 ;  /* 0x0000001d1d247220 */ /* 0x000fce0000400000 */
[----:B------:R-:W1:Y:S01]  /*0730*/  F2F.F64.F32 R28, R36 ;  /* 0x00000024001c7310 */ /* 0x000e620000201800 */
[----:B0-----:R-:W-:Y:S01]  /*0740*/  DADD R30, R24, R30 ;  /* 0x00000000181e7229 */ /* 0x001fe2000000001e */
[----:B------:R-:W-:-:S06]  /*0750*/  FMUL R24, R18, R18 ;  /* 0x0000001212187220 */ /* 0x000fcc0000400000 */
        /* <DEDUP_REMOVED lines=31> */
[----:B------:R-:W-:-:S06]  /*0950*/  IMAD.WIDE.U32 R30, R17, 0x4, R22 ;  /* 0x00000004111e7825 */ /* 0x000fcc00078e0016 */
[----:B------:R-:W3:Y:S01]  /*0960*/  LDG.E R30, desc[UR8][R30.64] ;  /* 0x000000081e1e7981 */ /* 0x000ee2000c1e1900 */
[----:B------:R-:W-:-:S04]  /*0970*/  IMAD.WIDE.U32 R26, R12, 0x4, R26 ;  /* 0x000000040c1a7825 */ /* 0x000fc800078e001a */
[----:B------:R-:W-:Y:S01]  /*0980*/  IMAD.WIDE.U32 R22, R19, 0x4, R22 ;  /* 0x0000000413167825 */ /* 0x000fe200078e0016 */
[----:B------:R0:W4:Y:S04]  /*0990*/  LDG.E R31, desc[UR8][R26.64] ;  /* 0x000000081a1f7981 */ /* 0x000128000c1e1900 */
[----:B------:R1:W5:Y:S01]  /*09a0*/  LDG.E R18, desc[UR8][R22.64] ;  /* 0x0000000816127981 */ /* 0x000362000c1e1900 */
[----:B------:R-:W-:-:S04]  /*09b0*/  UIADD3 UR4, UPT, UPT, UR4, 0x8, URZ ;  /* 0x0000000804047890 */ /* 0x000fc8000fffe0ff */
[----:B------:R-:W-:Y:S01]  /*09c0*/  UISETP.NE.AND UP0, UPT, UR4, URZ, UPT ;  /* 0x000000ff0400728c */ /* 0x000fe2000bf05270 */
[C---:B------:R-:W-:Y:S01]  /*09d0*/  IMAD R7, R0.reuse, 0x8, R7 ;  /* 0x0000000800077824 */ /* 0x040fe200078e0207 */
[C---:B------:R-:W-:Y:S01]  /*09e0*/  LEA R37, R0.reuse, R37, 0x3 ;  /* 0x0000002500257211 */ /* 0x040fe200078e18ff */
[C---:B------:R-:W-:Y:S01]  /*09f0*/  IMAD R4, R0.reuse, 0x8, R4 ;  /* 0x0000000800047824 */ /* 0x040fe200078e0204 */
[C---:B------:R-:W-:Y:S01]  /*0a00*/  LEA R6, R0.reuse, R6, 0x3 ;  /* 0x0000000600067211 */ /* 0x040fe200078e18ff */
[C---:B------:R-:W-:Y:S01]  /*0a10*/  IMAD R10, R0.reuse, 0x8, R10 ;  /* 0x00000008000a7824 */ /* 0x040fe200078e020a */
[----:B------:R-:W-:Y:S01]  /*0a20*/  LEA R8, R0, R8, 0x3 ;  /* 0x0000000800087211 */ /* 0x000fe200078e18ff */
[----:B------:R-:W-:Y:S01]  /*0a30*/  IMAD R16, R2, 0x8, R16 ;  /* 0x0000000802107824 */ /* 0x000fe200078e0210 */
[----:B------:R-:W-:Y:S01]  /*0a40*/  LEA R12, R0, R12, 0x3 ;  /* 0x0000000c000c7211 */ /* 0x000fe200078e18ff */
[----:B------:R-:W-:Y:S01]  /*0a50*/  IMAD R13, R2, 0x8, R13 ;  /* 0x00000008020d7824 */ /* 0x000fe200078e020d */
[----:B------:R-:W-:Y:S01]  /*0a60*/  LEA R14, R0, R14, 0x3 ;  /* 0x0000000e000e7211 */ /* 0x000fe200078e18ff */
[C---:B------:R-:W-:Y:S01]  /*0a70*/  IMAD R19, R2.reuse, 0x8, R19 ;  /* 0x0000000802137824 */ /* 0x040fe200078e0213 */
[----:B------:R-:W-:-:S02]  /*0a80*/  LEA R9, R2, R9, 0x3 ;  /* 0x0000000902097211 */ /* 0x000fc400078e18ff */
[C---:B------:R-:W-:Y:S02]  /*0a90*/  LEA R11, R2.reuse, R11, 0x3 ;  /* 0x0000000b020b7211 */ /* 0x040fe400078e18ff */
[C---:B------:R-:W-:Y:S02]  /*0aa0*/  LEA R15, R2.reuse, R15, 0x3 ;  /* 0x0000000f020f7211 */ /* 0x040fe400078e18ff */
[C---:B------:R-:W-:Y:S02]  /*0ab0*/  LEA R17, R2.reuse, R17, 0x3 ;  /* 0x0000001102117211 */ /* 0x040fe400078e18ff */
[----:B------:R-:W-:Y:S01]  /*0ac0*/  LEA R35, R2, R35, 0x3 ;  /* 0x0000002302237211 */ /* 0x000fe200078e18ff */
[----:B--2---:R-:W-:-:S04]  /*0ad0*/  FMUL R36, R33, R33 ;  /* 0x0000002121247220 */ /* 0x004fc80000400000 */
[----:B0-----:R-:W0:Y:S01]  /*0ae0*/  F2F.F64.F32 R26, R36 ;  /* 0x00000024001a7310 */ /* 0x001e220000201800 */
[----:B---3--:R-:W-:-:S07]  /*0af0*/  FMUL R34, R33, R30 ;  /* 0x0000001e21227220 */ /* 0x008fce0000400000 */
[----:B-1----:R-:W1:Y:S01]  /*0b00*/  F2F.F64.F32 R22, R34 ;  /* 0x0000002200167310 */ /* 0x002e620000201800 */
[----:B0-----:R-:W-:Y:S01]  /*0b10*/  DADD R26, R28, R26 ;  /* 0x000000001c1a7229 */ /* 0x001fe2000000001a */
[C---:B----4-:R-:W-:Y:S01]  /*0b20*/  FMUL R28, R31.reuse, R31 ;  /* 0x0000001f1f1c7220 */ /* 0x050fe20000400000 */
[----:B-1----:R-:W-:Y:S01]  /*0b30*/  DADD R22, R24, R22 ;  /* 0x0000000018167229 */ /* 0x002fe20000000016 */
[----:B------:R-:W-:Y:S01]  /*0b40*/  FMUL R24, R30, R30 ;  /* 0x0000001e1e187220 */ /* 0x000fe20000400000 */
[-C--:B-----5:R-:W-:Y:S01]  /*0b50*/  FMUL R31, R31, R18.reuse ;  /* 0x000000121f1f7220 */ /* 0x0a0fe20000400000 */
[----:B------:R-:W-:-:S04]  /*0b60*/  FMUL R32, R18, R18 ;  /* 0x0000001212207220 */ /* 0x000fc80000400000 */
[----:B------:R-:W0:Y:S08]  /*0b70*/  F2F.F64.F32 R24, R24 ;  /* 0x0000001800187310 */ /* 0x000e300000201800 */
[----:B------:R-:W1:Y:S08]  /*0b80*/  F2F.F64.F32 R30, R31 ;  /* 0x0000001f001e7310 */ /* 0x000e700000201800 */
[----:B------:R-:W2:Y:S01]  /*0b90*/  F2F.F64.F32 R28, R28 ;  /* 0x0000001c001c7310 */ /* 0x000ea20000201800 */
[----:B0-----:R-:W-:-:S07]  /*0ba0*/  DADD R20, R20, R24 ;  /* 0x0000000014147229 */ /* 0x001fce0000000018 */
[----:B------:R-:W0:Y:S01]  /*0bb0*/  F2F.F64.F32 R32, R32 ;  /* 0x0000002000207310 */ /* 0x000e220000201800 */
[----:B-1----:R-:W-:Y:S02]  /*0bc0*/  DADD R24, R22, R30 ;  /* 0x0000000016187229 */ /* 0x002fe4000000001e */
[----:B--2---:R-:W-:Y:S02]  /*0bd0*/  DADD R28, R26, R28 ;  /* 0x000000001a1c7229 */ /* 0x004fe4000000001c */
[----:B0-----:R-:W-:Y:S01]  /*0be0*/  DADD R30, R20, R32 ;  /* 0x00000000141e7229 */ /* 0x001fe20000000020 */
[----:B------:R-:W-:Y:S10]  /*0bf0*/  BRA.U UP0, `(.L_x_20) ;  /* 0xfffffff9000c7547 */ /* 0x000ff4000b83ffff */
[----:B------:R-:W-:-:S12]  /*0c00*/  ULOP3.LUT UR4, UR5, 0xfffffff8, URZ, 0xc0, !UPT ;  /* 0xfffffff805047892 */ /* 0x000fd8000f8ec0ff */
.L_x_19:
[----:B------:R-:W-:-:S04]  /*0c10*/  ULOP3.LUT UR7, UR5, 0x7, URZ, 0xc0, !UPT ;  /* 0x0000000705077892 */ /* 0x000fc8000f8ec0ff */
[----:B------:R-:W-:-:S09]  /*0c20*/  UISETP.NE.AND UP0, UPT, UR7, URZ, UPT ;  /* 0x000000ff0700728c */ /* 0x000fd2000bf05270 */
[----:B------:R-:W-:Y:S05]  /*0c30*/  BRA.U !UP0, `(.L_x_18) ;  /* 0x0000000508ec7547 */ /* 0x000fea000b800000 */
[----:B------:R-:W-:Y:S02]  /*0c40*/  UISETP.GE.U32.AND UP0, UPT, UR7, 0x4, UPT ;  /* 0x000000040700788c */ /* 0x000fe4000bf06070 */
[----:B------:R-:W-:-:S04]  /*0c50*/  ULOP3.LUT UR6, UR5, 0x3, URZ, 0xc0, !UPT ;  /* 0x0000000305067892 */ /* 0x000fc8000f8ec0ff */
[----:B------:R-:W-:-:S03]  /*0c60*/  UISETP.NE.AND UP1, UPT, UR6, URZ, UPT ;  /* 0x000000ff0600728c */ /* 0x000fc6000bf25270 */
[----:B------:R-:W-:Y:S08]  /*0c70*/  BRA.U !UP0, `(.L_x_21) ;  /* 0x0000000108fc7547 */ /* 0x000ff0000b800000 */
[----:B------:R-:W0:Y:S01]  /*0c80*/  LDC.64 R8, c[0x0][0x380] ;  /* 0x0000e000ff087b82 */ /* 0x000e220000000a00 */
[----:B------:R-:W-:Y:S02]  /*0c90*/  IMAD R13, R0, UR4, R5 ;  /* 0x00000004000d7c24 */ /* 0x000fe4000f8e0205 */
[----:B------:R-:W-:-:S05]  /*0ca0*/  IMAD R15, R2, UR4, R3 ;  /* 0x00000004020f7c24 */ /* 0x000fca000f8e0203 */
[----:B------:R-:W1:Y:S01]  /*0cb0*/  LDC.64 R6, c[0x0][0x390] ;  /* 0x0000e400ff067b82 */ /* 0x000e620000000a00 */
[----:B------:R-:W-:Y:S01]  /*0cc0*/  IADD3 R19, PT, PT, R13, R0, RZ ;  /* 0x000000000d137210 */ /* 0x000fe20007ffe0ff */
[----:B------:R-:W-:-:S03]  /*0cd0*/  IMAD.IADD R23, R15, 0x1, R2 ;  /* 0x000000010f177824 */ /* 0x000fc600078e0202 */
[----:B------:R-:W-:Y:S01]  /*0ce0*/  IADD3 R27, PT, PT, R19, R0, RZ ;  /* 0x00000000131b7210 */ /* 0x000fe20007ffe0ff */
[----:B0-----:R-:W-:-:S04]  /*0cf0*/  IMAD.WIDE.U32 R16, R13, 0x4, R8 ;  /* 0x000000040d107825 */ /* 0x001fc800078e0008 */
[----:B-1----:R-:W-:Y:S01]  /*0d00*/  IMAD.WIDE.U32 R20, R15, 0x4, R6 ;  /* 0x000000040f147825 */ /* 0x002fe200078e0006 */
[----:B------:R0:W2:Y:S03]  /*0d10*/  LDG.E R11, desc[UR8][R16.64] ;  /* 0x00000008100b7981 */ /* 0x0000a6000c1e1900 */
[----:B------:R-:W-:Y:S01]  /*0d20*/  IMAD.WIDE.U32 R12, R19, 0x4, R8 ;  /* 0x00000004130c7825 */ /* 0x000fe200078e0008 */
[----:B------:R-:W3:Y:S03]  /*0d30*/  LDG.E R10, desc[UR8][R20.64] ;  /* 0x00000008140a7981 */ /* 0x000ee6000c1e1900 */
[C---:B------:R-:W-:Y:S01]  /*0d40*/  IMAD.WIDE.U32 R14, R23.reuse, 0x4, R6 ;  /* 0x00000004170e7825 */ /* 0x040fe200078e0006 */
[----:B------:R-:W-:Y:S01]  /*0d50*/  IADD3 R23, PT, PT, R23, R2, RZ ;  /* 0x0000000217177210 */ /* 0x000fe20007ffe0ff */
[----:B------:R-:W4:Y:S02]  /*0d60*/  LDG.E R12, desc[UR8][R12.64] ;  /* 0x000000080c0c7981 */ /* 0x000f24000c1e1900 */
[----:B------:R-:W-:-:S02]  /*0d70*/  IMAD.WIDE.U32 R18, R27, 0x4, R8 ;  /* 0x000000041b127825 */ /* 0x000fc400078e0008 */
[----:B------:R-:W5:Y:S02]  /*0d80*/  LDG.E R15, desc[UR8][R14.64] ;  /* 0x000000080e0f7981 */ /* 0x000f64000c1e1900 */
[----:B0-----:R-:W-:Y:S02]  /*0d90*/  IMAD.WIDE.U32 R16, R23, 0x4, R6 ;  /* 0x0000000417107825 */ /* 0x001fe400078e0006 */
[----:B------:R-:W5:Y:S02]  /*0da0*/  LDG.E R19, desc[UR8][R18.64] ;  /* 0x0000000812137981 */ /* 0x000f64000c1e1900 */
[----:B------:R-:W-:Y:S01]  /*0db0*/  IMAD.IADD R33, R27, 0x1, R0 ;  /* 0x000000011b217824 */ /* 0x000fe200078e0200 */
[----:B------:R-:W-:Y:S01]  /*0dc0*/  IADD3 R27, PT, PT, R23, R2, RZ ;  /* 0x00000002171b7210 */ /* 0x000fe20007ffe0ff */
[----:B------:R0:W5:Y:S02]  /*0dd0*/  LDG.E R20, desc[UR8][R16.64] ;  /* 0x0000000810147981 */ /* 0x000164000c1e1900 */
[----:B------:R-:W-:-:S04]  /*0de0*/  IMAD.WIDE.U32 R32, R33, 0x4, R8 ;  /* 0x0000000421207825 */ /* 0x000fc800078e0008 */
[----:B------:R-:W-:Y:S01]  /*0df0*/  IMAD.WIDE.U32 R26, R27, 0x4, R6 ;  /* 0x000000041b1a7825 */ /* 0x000fe200078e0006 */
[----:B------:R-:W5:Y:S05]  /*0e00*/  LDG.E R4, desc[UR8][R32.64] ;  /* 0x0000000820047981 */ /* 0x000f6a000c1e1900 */
[----:B------:R1:W5:Y:S01]  /*0e10*/  LDG.E R27, desc[UR8][R26.64] ;  /* 0x000000081a1b7981 */ /* 0x000362000c1e1900 */
[----:B------:R-:W-:Y:S01]  /*0e20*/  UIADD3 UR4, UPT, UPT, UR4, 0x4, URZ ;  /* 0x0000000404047890 */ /* 0x000fe2000fffe0ff */
[C---:B--2---:R-:W-:Y:S01]  /*0e30*/  FMUL R22, R11.reuse, R11 ;  /* 0x0000000b0b167220 */ /* 0x044fe20000400000 */
[-C--:B---3--:R-:W-:Y:S01]  /*0e40*/  FMUL R6, R11, R10.reuse ;  /* 0x0000000a0b067220 */ /* 0x088fe20000400000 */
[----:B------:R-:W-:-:S04]  /*0e50*/  FMUL R8, R10, R10 ;  /* 0x0000000a0a087220 */ /* 0x000fc80000400000 */
[----:B------:R-:W2:Y:S01]  /*0e60*/  F2F.F64.F32 R22, R22 ;  /* 0x0000001600167310 */ /* 0x000ea20000201800 */
[C---:B----4-:R-:W-:Y:S01]  /*0e70*/  FMUL R10, R12.reuse, R12 ;  /* 0x0000000c0c0a7220 */ /* 0x050fe20000400000 */
[----:B-----5:R-:W-:-:S06]  /*0e80*/  FMUL R12, R12, R15 ;  /* 0x0000000f0c0c7220 */ /* 0x020fcc0000400000 */
[----:B------:R-:W3:Y:S01]  /*0e90*/  F2F.F64.F32 R6, R6 ;  /* 0x0000000600067310 */ /* 0x000ee20000201800 */
[----:B------:R-:W-:Y:S01]  /*0ea0*/  FMUL R15, R15, R15 ;  /* 0x0000000f0f0f7220 */ /* 0x000fe20000400000 */
[C---:B0-----:R-:W-:Y:S01]  /*0eb0*/  FMUL R16, R19.reuse, R19 ;  /* 0x0000001313107220 */ /* 0x041fe20000400000 */
[----:B------:R-:W-:-:S05]  /*0ec0*/  FMUL R19, R19, R20 ;  /* 0x0000001413137220 */ /* 0x000fca0000400000 */
[----:B------:R-:W0:Y:S01]  /*0ed0*/  F2F.F64.F32 R8, R8 ;  /* 0x0000000800087310 */ /* 0x000e220000201800 */
[----:B------:R-:W-:Y:S01]  /*0ee0*/  FMUL R20, R20, R20 ;  /* 0x0000001414147220 */ /* 0x000fe20000400000 */
[----:B--2---:R-:W-:Y:S01]  /*0ef0*/  DADD R22, R28, R22 ;  /* 0x000000001c167229 */ /* 0x004fe20000000016 */
[----:B-1----:R-:W-:Y:S01]  /*0f00*/  FMUL R26, R4, R4 ;  /* 0x00000004041a7220 */ /* 0x002fe20000400000 */
[----:B---3--:R-:W-:-:S04]  /*0f10*/  DADD R6, R24, R6 ;  /* 0x0000000018067229 */ /* 0x008fc80000000006 */
[----:B------:R-:W1:Y:S01]  /*0f20*/  F2F.F64.F32 R10, R10 ;  /* 0x0000000a000a7310 */ /* 0x000e620000201800 */
[-C--:B------:R-:W-:Y:S01]  /*0f30*/  FMUL R4, R4, R27.reuse ;  /* 0x0000001b04047220 */ /* 0x080fe20000400000 */
[----:B------:R-:W-:Y:S01]  /*0f40*/  FMUL R27, R27, R27 ;  /* 0x0000001b1b1b7220 */ /* 0x000fe20000400000 */
[----:B0-----:R-:W-:-:S05]  /*0f50*/  DADD R8, R30, R8 ;  /* 0x000000001e087229 */ /* 0x001fca0000000008 */
[----:B------:R-:W0:Y:S01]  /*0f60*/  F2F.F64.F32 R12, R12 ;  /* 0x0000000c000c7310 */ /* 0x000e220000201800 */
[----:B-1----:R-:W-:-:S07]  /*0f70*/  DADD R10, R22, R10 ;  /* 0x00000000160a7229 */ /* 0x002fce000000000a */
[----:B------:R-:W1:Y:S01]  /*0f80*/  F2F.F64.F32 R14, R15 ;  /* 0x0000000f000e7310 */ /* 0x000e620000201800 */
[----:B0-----:R-:W-:-:S07]  /*0f90*/  DADD R6, R6, R12 ;  /* 0x0000000006067229 */ /* 0x001fce000000000c */
        /* <DEDUP_REMOVED lines=11> */
[----:B0-----:R-:W-:Y:S02]  /*1050*/  DADD R24, R6, R24 ;  /* 0x0000000006187229 */ /* 0x001fe40000000018 */
[----:B-1----:R-:W-:-:S11]  /*1060*/  DADD R30, R8, R30 ;  /* 0x00000000081e7229 */ /* 0x002fd6000000001e */
.L_x_21:
[----:B------:R-:W-:Y:S05]  /*1070*/  BRA.U !UP1, `(.L_x_18) ;  /* 0x0000000109dc7547 */ /* 0x000fea000b800000 */
[----:B------:R-:W-:Y:S02]  /*1080*/  UISETP.NE.AND UP0, UPT, UR6, 0x1, UPT ;  /* 0x000000010600788c */ /* 0x000fe4000bf05270 */
[----:B------:R-:W-:-:S04]  /*1090*/  ULOP3.LUT UR5, UR5, 0x1, URZ, 0xc0, !UPT ;  /* 0x0000000105057892 */ /* 0x000fc8000f8ec0ff */
[----:B------:R-:W-:-:S03]  /*10a0*/  UISETP.NE.U32.AND UP1, UPT, UR5, 0x1, UPT ;  /* 0x000000010500788c */ /* 0x000fc6000bf25070 */
[----:B------:R-:W-:Y:S08]  /*10b0*/  BRA.U !UP0, `(.L_x_22) ;  /* 0x0000000108847547 */ /* 0x000ff0000b800000 */
[----:B------:R-:W0:Y:S01]  /*10c0*/  LDC.64 R8, c[0x0][0x380] ;  /* 0x0000e000ff087b82 */ /* 0x000e220000000a00 */
[----:B------:R-:W-:Y:S02]  /*10d0*/  IMAD R15, R0, UR4, R5 ;  /* 0x00000004000f7c24 */ /* 0x000fe4000f8e0205 */
[----:B------:R-:W-:-:S05]  /*10e0*/  IMAD R17, R2, UR4, R3 ;  /* 0x0000000402117c24 */ /* 0x000fca000f8e0203 */
[----:B------:R-:W1:Y:S01]  /*10f0*/  LDC.64 R6, c[0x0][0x390] ;  /* 0x0000e400ff067b82 */ /* 0x000e620000000a00 */
[C---:B0-----:R-:W-:Y:S01]  /*1100*/  IMAD.WIDE.U32 R10, R15.reuse, 0x4, R8 ;  /* 0x000000040f0a7825 */ /* 0x041fe200078e0008 */
[----:B------:R-:W-:-:S05]  /*1110*/  IADD3 R15, PT, PT, R15, R0, RZ ;  /* 0x000000000f0f7210 */ /* 0x000fca0007ffe0ff */
[----:B------:R-:W2:Y:S01]  /*1120*/  LDG.E R10, desc[UR8][R10.64] ;  /* 0x000000080a0a7981 */ /* 0x000ea2000c1e1900 */
[----:B-1----:R-:W-:-:S04]  /*1130*/  IMAD.WIDE.U32 R12, R17, 0x4, R6 ;  /* 0x00000004110c7825 */ /* 0x002fc800078e0006 */
[----:B------:R-:W-:Y:S02]  /*1140*/  IMAD.IADD R17, R17, 0x1, R2 ;  /* 0x0000000111117824 */ /* 0x000fe400078e0202 */
[----:B------:R-:W-:Y:S01]  /*1150*/  IMAD.WIDE.U32 R14, R15, 0x4, R8 ;  /* 0x000000040f0e7825 */ /* 0x000fe200078e0008 */
[----:B------:R-:W3:Y:S03]  /*1160*/  LDG.E R13, desc[UR8][R12.64] ;  /* 0x000000080c0d7981 */ /* 0x000ee6000c1e1900 */
[----:B------:R-:W-:Y:S02]  /*1170*/  IMAD.WIDE.U32 R16, R17, 0x4, R6 ;  /* 0x0000000411107825 */ /* 0x000fe400078e0006 */
[----:B------:R-:W4:Y:S04]  /*1180*/  LDG.E R14, desc[UR8][R14.64] ;  /* 0x000000080e0e7981 */ /* 0x000f28000c1e1900 */
[----:B------:R-:W5:Y:S01]  /*1190*/  LDG.E R17, desc[UR8][R16.64] ;  /* 0x0000000810117981 */ /* 0x000f62000c1e1900 */
[----:B------:R-:W-:Y:S01]  /*11a0*/  UIADD3 UR4, UPT, UPT, UR4, 0x2, URZ ;  /* 0x0000000204047890 */ /* 0x000fe2000fffe0ff */
[C---:B--2---:R-:W-:Y:S01]  /*11b0*/  FMUL R6, R10.reuse, R10 ;  /* 0x0000000a0a067220 */ /* 0x044fe20000400000 */
[-C--:B---3--:R-:W-:Y:S01]  /*11c0*/  FMUL R4, R10, R13.reuse ;  /* 0x0000000d0a047220 */ /* 0x088fe20000400000 */
[----:B------:R-:W-:-:S04]  /*11d0*/  FMUL R18, R13, R13 ;  /* 0x0000000d0d127220 */ /* 0x000fc80000400000 */
[----:B------:R-:W0:Y:S01]  /*11e0*/  F2F.F64.F32 R6, R6 ;  /* 0x0000000600067310 */ /* 0x000e220000201800 */
[C---:B----4-:R-:W-:Y:S01]  /*11f0*/  FMUL R8, R14.reuse, R14 ;  /* 0x0000000e0e087220 */ /* 0x050fe20000400000 */
[----:B-----5:R-:W-:-:S06]  /*1200*/  FMUL R14, R14, R17 ;  /* 0x000000110e0e7220 */ /* 0x020fcc0000400000 */
[----:B------:R-:W1:Y:S01]  /*1210*/  F2F.F64.F32 R10, R4 ;  /* 0x00000004000a7310 */ /* 0x000e620000201800 */
[----:B------:R-:W-:-:S07]  /*1220*/  FMUL R17, R17, R17 ;  /* 0x0000001111117220 */ /* 0x000fce0000400000 */
[----:B------:R-:W2:Y:S01]  /*1230*/  F2F.F64.F32 R12, R18 ;  /* 0x00000012000c7310 */ /* 0x000ea20000201800 */
[----:B0-----:R-:W-:-:S07]  /*1240*/  DADD R6, R28, R6 ;  /* 0x000000001c067229 */ /* 0x001fce0000000006 */
[----:B------:R-:W0:Y:S01]  /*1250*/  F2F.F64.F32 R8, R8 ;  /* 0x0000000800087310 */ /* 0x000e220000201800 */
[----:B-1----:R-:W-:-:S07]  /*1260*/  DADD R10, R24, R10 ;  /* 0x00000000180a7229 */ /* 0x002fce000000000a */
[----:B------:R-:W1:Y:S01]  /*1270*/  F2F.F64.F32 R14, R14 ;  /* 0x0000000e000e7310 */ /* 0x000e620000201800 */
[----:B--2---:R-:W-:-:S07]  /*1280*/  DADD R12, R30, R12 ;  /* 0x000000001e0c7229 */ /* 0x004fce000000000c */
[----:B------:R-:W2:Y:S01]  /*1290*/  F2F.F64.F32 R16, R17 ;  /* 0x0000001100107310 */ /* 0x000ea20000201800 */
[----:B0-----:R-:W-:Y:S02]  /*12a0*/  DADD R28, R6, R8 ;  /* 0x00000000061c7229 */ /* 0x001fe40000000008 */
[----:B-1----:R-:W-:Y:S02]  /*12b0*/  DADD R24, R10, R14 ;  /* 0x000000000a187229 */ /* 0x002fe4000000000e */
[----:B--2---:R-:W-:-:S11]  /*12c0*/  DADD R30, R12, R16 ;  /* 0x000000000c1e7229 */ /* 0x004fd60000000010 */
.L_x_22:
[----:B------:R-:W-:Y:S05]  /*12d0*/  BRA.U UP1, `(.L_x_18) ;  /* 0x0000000101447547 */ /* 0x000fea000b800000 */
[----:B------:R-:W0:Y:S01]  /*12e0*/  LDC.64 R6, c[0x0][0x380] ;  /* 0x0000e000ff067b82 */ /* 0x000e220000000a00 */
[----:B------:R-:W-:Y:S02]  /*12f0*/  IMAD R11, R0, UR4, R5 ;  /* 0x00000004000b7c24 */ /* 0x000fe4000f8e0205 */
[----:B------:R-:W-:-:S05]  /*1300*/  IMAD R13, R2, UR4, R3 ;  /* 0x00000004020d7c24 */ /* 0x000fca000f8e0203 */
[----:B------:R-:W1:Y:S01]  /*1310*/  LDC.64 R8, c[0x0][0x390] ;  /* 0x0000e400ff087b82 */ /* 0x000e620000000a00 */
[----:B0-----:R-:W-:-:S06]  /*1320*/  IMAD.WIDE.U32 R6, R11, 0x4, R6 ;  /* 0x000000040b067825 */ /* 0x001fcc00078e0006 */
[----:B------:R-:W2:Y:S01]  /*1330*/  LDG.E R6, desc[UR8][R6.64] ;  /* 0x0000000806067981 */ /* 0x000ea2000c1e1900 */
[----:B-1----:R-:W-:-:S06]  /*1340*/  IMAD.WIDE.U32 R8, R13, 0x4, R8 ;  /* 0x000000040d087825 */ /* 0x002fcc00078e0008 */
[----:B------:R-:W3:Y:S01]  /*1350*/  LDG.E R9, desc[UR8][R8.64] ;  /* 0x0000000808097981 */ /* 0x000ee2000c1e1900 */
[C---:B--2---:R-:W-:Y:S01]  /*1360*/  FMUL R12, R6.reuse, R6 ;  /* 0x00000006060c7220 */ /* 0x044fe20000400000 */
[-C--:B---3--:R-:W-:Y:S01]  /*1370*/  FMUL R10, R6, R9.reuse ;  /* 0x00000009060a7220 */ /* 0x088fe20000400000 */
[----:B------:R-:W-:-:S04]  /*1380*/  FMUL R14, R9, R9 ;  /* 0x00000009090e7220 */ /* 0x000fc80000400000 */
[----:B------:R-:W0:Y:S08]  /*1390*/  F2F.F64.F32 R12, R12 ;  /* 0x0000000c000c7310 */ /* 0x000e300000201800 */
[----:B------:R-:W1:Y:S08]  /*13a0*/  F2F.F64.F32 R10, R10 ;  /* 0x0000000a000a7310 */ /* 0x000e700000201800 */
[----:B------:R-:W2:Y:S01]  /*13b0*/  F2F.F64.F32 R14, R14 ;  /* 0x0000000e000e7310 */ /* 0x000ea20000201800 */
[----:B0-----:R-:W-:-:S02]  /*13c0*/  DADD R28, R28, R12 ;  /* 0x000000001c1c7229 */ /* 0x001fc4000000000c */
[----:B-1----:R-:W-:Y:S02]  /*13d0*/  DADD R24, R24, R10 ;  /* 0x0000000018187229 */ /* 0x002fe4000000000a */
[----:B--2---:R-:W-:-:S11]  /*13e0*/  DADD R30, R30, R14 ;  /* 0x000000001e1e7229 */ /* 0x004fd6000000000e */
.L_x_18:
[----:B------:R-:W0:Y:S01]  /*13f0*/  MUFU.RSQ64H R7, R29 ;  /* 0x0000001d00077308 */ /* 0x000e220000001c00 */
[----:B------:R-:W-:Y:S01]  /*1400*/  IADD3 R6, PT, PT, R29, -0x3500000, RZ ;  /* 0xfcb000001d067810 */ /* 0x000fe20007ffe0ff */
[----:B------:R-:W1:Y:S01]  /*1410*/  LDC.64 R12, c[0x0][0x3a8] ;  /* 0x0000ea00ff0c7b82 */ /* 0x000e620000000a00 */
[----:B------:R-:W-:Y:S01]  /*1420*/  MOV R10, 0x0 ;  /* 0x00000000000a7802 */ /* 0x000fe20000000f00 */
[----:B------:R-:W-:Y:S01]  /*1430*/  IMAD.MOV.U32 R11, RZ, RZ, 0x3fd80000 ;  /* 0x3fd80000ff0b7424 */ /* 0x000fe200078e00ff */
[----:B------:R-:W-:Y:S01]  /*1440*/  ISETP.GE.U32.AND P0, PT, R6, 0x7ca00000, PT ;  /* 0x7ca000000600780c */ /* 0x000fe20003f06070 */
[----:B------:R-:W-:Y:S01]  /*1450*/  IMAD R0, R5, R2, R3 ;  /* 0x0000000205007224 */ /* 0x000fe200078e0203 */
[----:B------:R-:W-:Y:S01]  /*1460*/  BSSY.RECONVERGENT B0, `(.L_x_23) ;  /* 0x0000018000007945 */ /* 0x000fe20003800200 */
[----:B0-----:R-:W-:-:S08]  /*1470*/  DMUL R8, R6, R6 ;  /* 0x0000000606087228 */ /* 0x001fd00000000000 */
[----:B------:R-:W-:-:S08]  /*1480*/  DFMA R8, -R8, R28, 1 ;  /* 0x3ff000000808742b */ /* 0x000fd0000000011c */
[----:B------:R-:W-:Y:S02]  /*1490*/  DFMA R10, R8, R10, 0.5 ;  /* 0x3fe00000080a742b */ /* 0x000fe4000000000a */
[----:B------:R-:W-:-:S08]  /*14a0*/  DMUL R8, R6, R8 ;  /* 0x0000000806087228 */ /* 0x000fd00000000000 */
[----:B------:R-:W-:Y:S01]  /*14b0*/  DFMA R14, R10, R8, R6 ;  /* 0x000000080a0e722b */ /* 0x000fe20000000006 */
[----:B-1----:R-:W-:-:S05]  /*14c0*/  IMAD.WIDE R8, R0, 0x4, R12 ;  /* 0x0000000400087825 */ /* 0x002fca00078e020c */
[----:B------:R0:W-:Y:S02]  /*14d0*/  STG.E desc[UR8][R8.64], R5 ;  /* 0x0000000508007986 */ /* 0x0001e4000c101908 */
[----:B------:R-:W-:Y:S02]  /*14e0*/  DMUL R12, R14, R28 ;  /* 0x0000001c0e0c7228 */ /* 0x000fe40000000000 */
[----:B------:R-:W-:Y:S02]  /*14f0*/  IADD3 R11, PT, PT, R15, -0x100000, RZ ;  /* 0xfff000000f0b7810 */ /* 0x000fe40007ffe0ff */
[----:B------:R-:W-:-:S04]  /*1500*/  MOV R10, R14 ;  /* 0x0000000e000a7202 */ /* 0x000fc80000000f00 */
[----:B------:R-:W-:-:S08]  /*1510*/  DFMA R16, R12, -R12, R28 ;  /* 0x8000000c0c10722b */ /* 0x000fd0000000001c */
[----:B------:R-:W-:Y:S01]  /*1520*/  DFMA R2, R16, R10, R12 ;  /* 0x0000000a1002722b */ /* 0x000fe2000000000c */
[----:B0-----:R-:W-:Y:S10]  /*1530*/  @!P0 BRA `(.L_x_24) ;  /* 0x0000000000288947 */ /* 0x001ff40003800000 */
[----:B------:R-:W-:Y:S01]  /*1540*/  IMAD.MOV.U32 R8, RZ, RZ, R14 ;  /* 0x000000ffff087224 */ /* 0x000fe200078e000e */
[----:B------:R-:W-:Y:S01]  /*1550*/  MOV R14, R16 ;  /* 0x00000010000e7202 */ /* 0x000fe20000000f00 */
[----:B------:R-:W-:Y:S01]  /*1560*/  IMAD.MOV.U32 R10, RZ, RZ, R12 ;  /* 0x000000ffff0a7224 */ /* 0x000fe200078e000c */
[----:B------:R-:W-:Y:S02]  /*1570*/  MOV R15, R17 ;  /* 0x00000011000f7202 */ /* 0x000fe40000000f00 */
[----:B------:R-:W-:Y:S02]  /*1580*/  MOV R5, R13 ;  /* 0x0000000d00057202 */ /* 0x000fe40000000f00 */
[----:B------:R-:W-:Y:S02]  /*1590*/  MOV R9, R11 ;  /* 0x0000000b00097202 */ /* 0x000fe40000000f00 */
[----:B------:R-:W-:-:S07]  /*15a0*/  MOV R4, 0x15c0 ;  /* 0x000015c000047802 */ /* 0x000fce0000000f00 */
[----:B------:R-:W-:Y:S05]  /*15b0*/  CALL.REL.NOINC `($__internal_1_$__cuda_sm20_dsqrt_rn_f64_mediumpath_v1) ;  /* 0x00000008004c7944 */ /* 0x000fea0003c00000 */
[----:B------:R-:W-:Y:S01]  /*15c0*/  IMAD.MOV.U32 R2, RZ, RZ, R6 ;  /* 0x000000ffff027224 */ /* 0x000fe200078e0006 */
[----:B------:R-:W-:-:S07]  /*15d0*/  MOV R3, R7 ;  /* 0x0000000700037202 */ /* 0x000fce0000000f00 */
.L_x_24:
[----:B------:R-:W-:Y:S05]  /*15e0*/  BSYNC.RECONVERGENT B0 ;  /* 0x0000000000007941 */ /* 0x000fea0003800200 */
.L_x_23:
[----:B------:R-:W0:Y:S01]  /*15f0*/  MUFU.RSQ64H R5, R31 ;  /* 0x0000001f00057308 */ /* 0x000e220000001c00 */
[----:B------:R-:W-:Y:S01]  /*1600*/  IADD3 R4, PT, PT, R31, -0x3500000, RZ ;  /* 0xfcb000001f047810 */ /* 0x000fe20007ffe0ff */
[----:B------:R-:W-:Y:S01]  /*1610*/  IMAD.MOV.U32 R8, RZ, RZ, 0x0 ;  /* 0x00000000ff087424 */ /* 0x000fe200078e00ff */
[----:B------:R-:W-:Y:S01]  /*1620*/  MOV R9, 0x3fd80000 ;  /* 0x3fd8000000097802 */ /* 0x000fe20000000f00 */
[----:B------:R-:W-:Y:S01]  /*1630*/  BSSY.RECONVERGENT B0, `(.L_x_25) ;  /* 0x0000015000007945 */ /* 0x000fe20003800200 */
[----:B------:R-:W-:Y:S02]  /*1640*/  ISETP.GE.U32.AND P0, PT, R4, 0x7ca00000, PT ;  /* 0x7ca000000400780c */ /* 0x000fe40003f06070 */
[----:B0-----:R-:W-:-:S08]  /*1650*/  DMUL R6, R4, R4 ;  /* 0x0000000404067228 */ /* 0x001fd00000000000 */
[----:B------:R-:W-:-:S08]  /*1660*/  DFMA R6, -R6, R30, 1 ;  /* 0x3ff000000606742b */ /* 0x000fd0000000011e */
[----:B------:R-:W-:Y:S02]  /*1670*/  DFMA R8, R6, R8, 0.5 ;  /* 0x3fe000000608742b */ /* 0x000fe40000000008 */
[----:B------:R-:W-:-:S08]  /*1680*/  DMUL R6, R4, R6 ;  /* 0x0000000604067228 */ /* 0x000fd00000000000 */
[----:B------:R-:W-:-:S08]  /*1690*/  DFMA R10, R8, R6, R4 ;  /* 0x00000006080a722b */ /* 0x000fd00000000004 */
[----:B------:R-:W-:Y:S02]  /*16a0*/  DMUL R12, R10, R30 ;  /* 0x0000001e0a0c7228 */ /* 0x000fe40000000000 */
[----:B------:R-:W-:Y:S01]  /*16b0*/  IADD3 R9, PT, PT, R11, -0x100000, RZ ;  /* 0xfff000000b097810 */ /* 0x000fe20007ffe0ff */
[----:B------:R-:W-:-:S05]  /*16c0*/  IMAD.MOV.U32 R8, RZ, RZ, R10 ;  /* 0x000000ffff087224 */ /* 0x000fca00078e000a */
[----:B------:R-:W-:-:S08]  /*16d0*/  DFMA R14, R12, -R12, R30 ;  /* 0x8000000c0c0e722b */ /* 0x000fd0000000001e */
[----:B------:R-:W-:Y:S01]  /*16e0*/  DFMA R6, R14, R8, R12 ;  /* 0x000000080e06722b */ /* 0x000fe2000000000c */
[----:B------:R-:W-:Y:S10]  /*16f0*/  @!P0 BRA `(.L_x_26) ;  /* 0x0000000000208947 */ /* 0x000ff40003800000 */
[----:B------:R-:W-:Y:S01]  /*1700*/  MOV R8, R10 ;  /* 0x0000000a00087202 */ /* 0x000fe20000000f00 */
[----:B------:R-:W-:Y:S01]  /*1710*/  IMAD.MOV.U32 R6, RZ, RZ, R4 ;  /* 0x000000ffff067224 */ /* 0x000fe200078e0004 */
[----:B------:R-:W-:Y:S01]  /*1720*/  MOV R28, R30 ;  /* 0x0000001e001c7202 */ /* 0x000fe20000000f00 */
[----:B------:R-:W-:Y:S01]  /*1730*/  IMAD.MOV.U32 R29, RZ, RZ, R31 ;  /* 0x000000ffff1d7224 */ /* 0x000fe200078e001f */
[----:B------:R-:W-:Y:S02]  /*1740*/  MOV R10, R12 ;  /* 0x0000000c000a7202 */ /* 0x000fe40000000f00 */
[----:B------:R-:W-:Y:S02]  /*1750*/  MOV R5, R13 ;  /* 0x0000000d00057202 */ /* 0x000fe40000000f00 */
[----:B------:R-:W-:-:S07]  /*1760*/  MOV R4, 0x1780 ;  /* 0x0000178000047802 */ /* 0x000fce0000000f00 */
[----:B------:R-:W-:Y:S05]  /*1770*/  CALL.REL.NOINC `($__internal_1_$__cuda_sm20_dsqrt_rn_f64_mediumpath_v1) ;  /* 0x0000000400dc7944 */ /* 0x000fea0003c00000 */
.L_x_26:
[----:B------:R-:W-:Y:S05]  /*1780*/  BSYNC.RECONVERGENT B0 ;  /* 0x0000000000007941 */ /* 0x000fea0003800200 */
.L_x_25:
[----:B------:R-:W-:Y:S01]  /*1790*/  DMUL R4, R6, R2 ;  /* 0x0000000206047228 */ /* 0x000fe20000000000 */
[----:B------:R-:W-:Y:S01]  /*17a0*/  FSETP.GEU.AND P1, PT, |R25|, 6.5827683646048100446e-37, PT ;  /* 0x036000001900780b */ /* 0x000fe20003f2e200 */
[----:B------:R-:W-:Y:S01]  /*17b0*/  BSSY.RECONVERGENT B0, `(.L_x_27) ;  /* 0x0000012000007945 */ /* 0x000fe20003800200 */
[----:B------:R-:W-:-:S03]  /*17c0*/  MOV R2, 0x1 ;  /* 0x0000000100027802 */ /* 0x000fc60000000f00 */
[----:B------:R-:W0:Y:S03]  /*17d0*/  MUFU.RCP64H R3, R5 ;  /* 0x0000000500037308 */ /* 0x000e260000001800 */
[----:B0-----:R-:W-:-:S08]  /*17e0*/  DFMA R6, -R4, R2, 1 ;  /* 0x3ff000000406742b */ /* 0x001fd00000000102 */
[----:B------:R-:W-:-:S08]  /*17f0*/  DFMA R6, R6, R6, R6 ;  /* 0x000000060606722b */ /* 0x000fd00000000006 */
[----:B------:R-:W-:-:S08]  /*1800*/  DFMA R6, R2, R6, R2 ;  /* 0x000000060206722b */ /* 0x000fd00000000002 */
[----:B------:R-:W-:-:S08]  /*1810*/  DFMA R2, -R4, R6, 1 ;  /* 0x3ff000000402742b */ /* 0x000fd00000000106 */
[----:B------:R-:W-:-:S08]  /*1820*/  DFMA R2, R6, R2, R6 ;  /* 0x000000020602722b */ /* 0x000fd00000000006 */
[----:B------:R-:W-:-:S08]  /*1830*/  DMUL R6, R2, R24 ;  /* 0x0000001802067228 */ /* 0x000fd00000000000 */
[----:B------:R-:W-:-:S08]  /*1840*/  DFMA R8, -R4, R6, R24 ;  /* 0x000000060408722b */ /* 0x000fd00000000118 */
[----:B------:R-:W-:-:S10]  /*1850*/  DFMA R2, R2, R8, R6 ;  /* 0x000000080202722b */ /* 0x000fd40000000006 */
[----:B------:R-:W-:-:S05]  /*1860*/  FFMA R6, RZ, R5, R3 ;  /* 0x00000005ff067223 */ /* 0x000fca0000000003 */
[----:B------:R-:W-:-:S13]  /*1870*/  FSETP.GT.AND P0, PT, |R6|, 1.469367938527859385e-39, PT ;  /* 0x001000000600780b */ /* 0x000fda0003f04200 */
[----:B------:R-:W-:Y:S05]  /*1880*/  @P0 BRA P1, `(.L_x_28) ;  /* 0x0000000000100947 */ /* 0x000fea0000800000 */
[----:B------:R-:W-:Y:S01]  /*1890*/  MOV R6, R24 ;  /* 0x0000001800067202 */ /* 0x000fe20000000f00 */
[----:B------:R-:W-:Y:S01]  /*18a0*/  IMAD.MOV.U32 R7, RZ, RZ, R25 ;  /* 0x000000ffff077224 */ /* 0x000fe200078e0019 */
[----:B------:R-:W-:-:S07]  /*18b0*/  MOV R8, 0x18d0 ;  /* 0x000018d000087802 */ /* 0x000fce0000000f00 */
[----:B------:R-:W-:Y:S05]  /*18c0*/  CALL.REL.NOINC `($__internal_0_$__cuda_sm20_div_rn_f64_full) ;  /* 0x0000000000187944 */ /* 0x000fea0003c00000 */
.L_x_28:
[----:B------:R-:W-:Y:S05]  /*18d0*/  BSYNC.RECONVERGENT B0 ;  /* 0x0000000000007941 */ /* 0x000fea0003800200 */
.L_x_27:
[----:B------:R-:W0:Y:S01]  /*18e0*/  LDC.64 R4, c[0x0][0x3a0] ;  /* 0x0000e800ff047b82 */ /* 0x000e220000000a00 */
[----:B------:R-:W1:Y:S01]  /*18f0*/  F2F.F32.F64 R3, R2 ;  /* 0x0000000200037310 */ /* 0x000e620000301000 */
[----:B0-----:R-:W-:-:S05]  /*1900*/  IMAD.WIDE R4, R0, 0x4, R4 ;  /* 0x0000000400047825 */ /* 0x001fca00078e0204 */
[----:B-1----:R-:W-:Y:S01]  /*1910*/  STG.E desc[UR8][R4.64], R3 ;  /* 0x0000000304007986 */ /* 0x002fe2000c101908 */
[----:B------:R-:W-:Y:S05]  /*1920*/  EXIT ;  /* 0x000000000000794d */ /* 0x000fea0003800000 */
        .weak           $__internal_0_$__cuda_sm20_div_rn_f64_full
        .type           $__internal_0_$__cuda_sm20_div_rn_f64_full,@function
        .size           $__internal_0_$__cuda_sm20_div_rn_f64_full,($__internal_1_$__cuda_sm20_dsqrt_rn_f64_mediumpath_v1 - $__internal_0_$__cuda_sm20_div_rn_f64_full)
$__internal_0_$__cuda_sm20_div_rn_f64_full:
[C---:B------:R-:W-:Y:S01]  /*1930*/  FSETP.GEU.AND P0, PT, |R5|.reuse, 1.469367938527859385e-39, PT ;  /* 0x001000000500780b */ /* 0x040fe20003f0e200 */
[----:B------:R-:W-:Y:S01]  /*1940*/  BSSY.RECONVERGENT B1, `(.L_x_29) ;  /* 0x0000056000017945 */ /* 0x000fe20003800200 */
[----:B------:R-:W-:Y:S02]  /*1950*/  LOP3.LUT R2, R5, 0x800fffff, RZ, 0xc0, !PT ;  /* 0x800fffff05027812 */ /* 0x000fe400078ec0ff */
[----:B------:R-:W-:Y:S02]  /*1960*/  FSETP.GEU.AND P2, PT, |R7|, 1.469367938527859385e-39, PT ;  /* 0x001000000700780b */ /* 0x000fe40003f4e200 */
[----:B------:R-:W-:Y:S02]  /*1970*/  LOP3.LUT R3, R2, 0x3ff00000, RZ, 0xfc, !PT ;  /* 0x3ff0000002037812 */ /* 0x000fe400078efcff */
[----:B------:R-:W-:Y:S02]  /*1980*/  MOV R2, R4 ;  /* 0x0000000400027202 */ /* 0x000fe40000000f00 */
[----:B------:R-:W-:-:S02]  /*1990*/  MOV R10, 0x1 ;  /* 0x00000001000a7802 */ /* 0x000fc40000000f00 */
[----:B------:R-:W-:Y:S01]  /*19a0*/  LOP3.LUT R9, R7, 0x7ff00000, RZ, 0xc0, !PT ;  /* 0x7ff0000007097812 */ /* 0x000fe200078ec0ff */
[----:B------:R-:W-:Y:S01]  /*19b0*/  @!P0 DMUL R2, R4, 8.98846567431157953865e+307 ;  /* 0x7fe0000004028828 */ /* 0x000fe20000000000 */
[----:B------:R-:W-:-:S03]  /*19c0*/  LOP3.LUT R20, R5, 0x7ff00000, RZ, 0xc0, !PT ;  /* 0x7ff0000005147812 */ /* 0x000fc600078ec0ff */
[----:B------:R-:W-:Y:S01]  /*19d0*/  @!P2 LOP3.LUT R14, R5, 0x7ff00000, RZ, 0xc0, !PT ;  /* 0x7ff00000050ea812 */ /* 0x000fe200078ec0ff */
[----:B------:R-:W-:Y:S01]  /*19e0*/  IMAD.MOV.U32 R21, RZ, RZ, R9 ;  /* 0x000000ffff157224 */ /* 0x000fe200078e0009 */
[----:B------:R-:W0:Y:S01]  /*19f0*/  MUFU.RCP64H R11, R3 ;  /* 0x00000003000b7308 */ /* 0x000e220000001800 */
[C---:B------:R-:W-:Y:S02]  /*1a00*/  ISETP.GE.U32.AND P1, PT, R9.reuse, R20, PT ;  /* 0x000000140900720c */ /* 0x040fe40003f26070 */
[----:B------:R-:W-:Y:S01]  /*1a10*/  @!P2 ISETP.GE.U32.AND P3, PT, R9, R14, PT ;  /* 0x0000000e0900a20c */ /* 0x000fe20003f66070 */
[----:B------:R-:W-:Y:S01]  /*1a20*/  IMAD.MOV.U32 R14, RZ, RZ, 0x1ca00000 ;  /* 0x1ca00000ff0e7424 */ /* 0x000fe200078e00ff */
[----:B------:R-:W-:-:S04]  /*1a30*/  @!P0 LOP3.LUT R20, R3, 0x7ff00000, RZ, 0xc0, !PT ;  /* 0x7ff0000003148812 */ /* 0x000fc800078ec0ff */
[----:B------:R-:W-:Y:S01]  /*1a40*/  IADD3 R22, PT, PT, R20, -0x1, RZ ;  /* 0xffffffff14167810 */ /* 0x000fe20007ffe0ff */
[----:B0-----:R-:W-:-:S08]  /*1a50*/  DFMA R12, R10, -R2, 1 ;  /* 0x3ff000000a0c742b */ /* 0x001fd00000000802 */
[----:B------:R-:W-:-:S08]  /*1a60*/  DFMA R12, R12, R12, R12 ;  /* 0x0000000c0c0c722b */ /* 0x000fd0000000000c */
[----:B------:R-:W-:Y:S01]  /*1a70*/  DFMA R16, R10, R12, R10 ;  /* 0x0000000c0a10722b */ /* 0x000fe2000000000a */
[C---:B------:R-:W-:Y:S02]  /*1a80*/  @!P2 SEL R13, R14.reuse, 0x63400000, !P3 ;  /* 0x634000000e0da807 */ /* 0x040fe40005800000 */
[----:B------:R-:W-:Y:S02]  /*1a90*/  SEL R11, R14, 0x63400000, !P1 ;  /* 0x634000000e0b7807 */ /* 0x000fe40004800000 */
[--C-:B------:R-:W-:Y:S02]  /*1aa0*/  @!P2 LOP3.LUT R13, R13, 0x80000000, R7.reuse, 0xf8, !PT ;  /* 0x800000000d0da812 */ /* 0x100fe400078ef807 */
[----:B------:R-:W-:Y:S01]  /*1ab0*/  LOP3.LUT R11, R11, 0x800fffff, R7, 0xf8, !PT ;  /* 0x800fffff0b0b7812 */ /* 0x000fe200078ef807 */
[----:B------:R-:W-:Y:S01]  /*1ac0*/  DFMA R18, R16, -R2, 1 ;  /* 0x3ff000001012742b */ /* 0x000fe20000000802 */
[----:B------:R-:W-:Y:S02]  /*1ad0*/  @!P2 LOP3.LUT R13, R13, 0x100000, RZ, 0xfc, !PT ;  /* 0x001000000d0da812 */ /* 0x000fe400078efcff */
[----:B------:R-:W-:-:S02]  /*1ae0*/  MOV R10, R6 ;  /* 0x00000006000a7202 */ /* 0x000fc40000000f00 */
[----:B------:R-:W-:-:S03]  /*1af0*/  @!P2 MOV R12, RZ ;  /* 0x000000ff000ca202 */ /* 0x000fc60000000f00 */
[----:B------:R-:W-:-:S03]  /*1b00*/  DFMA R18, R16, R18, R16 ;  /* 0x000000121012722b */ /* 0x000fc60000000010 */
[----:B------:R-:W-:-:S08]  /*1b10*/  @!P2 DFMA R10, R10, 2, -R12 ;  /* 0x400000000a0aa82b */ /* 0x000fd0000000080c */
[----:B------:R-:W-:Y:S02]  /*1b20*/  DMUL R12, R18, R10 ;  /* 0x0000000a120c7228 */ /* 0x000fe40000000000 */
[----:B------:R-:W-:-:S04]  /*1b30*/  @!P2 LOP3.LUT R21, R11, 0x7ff00000, RZ, 0xc0, !PT ;  /* 0x7ff000000b15a812 */ /* 0x000fc800078ec0ff */
[----:B------:R-:W-:Y:S02]  /*1b40*/  IADD3 R15, PT, PT, R21, -0x1, RZ ;  /* 0xffffffff150f7810 */ /* 0x000fe40007ffe0ff */
[----:B------:R-:W-:Y:S02]  /*1b50*/  DFMA R16, R12, -R2, R10 ;  /* 0x800000020c10722b */ /* 0x000fe4000000000a */
[----:B------:R-:W-:-:S04]  /*1b60*/  ISETP.GT.U32.AND P0, PT, R15, 0x7feffffe, PT ;  /* 0x7feffffe0f00780c */ /* 0x000fc80003f04070 */
[----:B------:R-:W-:Y:S02]  /*1b70*/  ISETP.GT.U32.OR P0, PT, R22, 0x7feffffe, P0 ;  /* 0x7feffffe1600780c */ /* 0x000fe40000704470 */
[----:B------:R-:W-:-:S11]  /*1b80*/  DFMA R12, R18, R16, R12 ;  /* 0x00000010120c722b */ /* 0x000fd6000000000c */
[----:B------:R-:W-:Y:S05]  /*1b90*/  @P0 BRA `(.L_x_30) ;  /* 0x00000000006c0947 */ /* 0x000fea0003800000 */
[----:B------:R-:W-:-:S04]  /*1ba0*/  LOP3.LUT R16, R5, 0x7ff00000, RZ, 0xc0, !PT ;  /* 0x7ff0000005107812 */ /* 0x000fc800078ec0ff */
[CC--:B------:R-:W-:Y:S02]  /*1bb0*/  VIADDMNMX R6, R9.reuse, -R16.reuse, 0xb9600000, !PT ;  /* 0xb960000009067446 */ /* 0x0c0fe40007800910 */
[----:B------:R-:W-:Y:S02]  /*1bc0*/  ISETP.GE.U32.AND P0, PT, R9, R16, PT ;  /* 0x000000100900720c */ /* 0x000fe40003f06070 */
[----:B------:R-:W-:Y:S02]  /*1bd0*/  VIMNMX R6, PT, PT, R6, 0x46a00000, PT ;  /* 0x46a0000006067848 */ /* 0x000fe40003fe0100 */
[----:B------:R-:W-:-:S05]  /*1be0*/  SEL R9, R14, 0x63400000, !P0 ;  /* 0x634000000e097807 */ /* 0x000fca0004000000 */
[----:B------:R-:W-:Y:S01]  /*1bf0*/  IMAD.IADD R9, R6, 0x1, -R9 ;  /* 0x0000000106097824 */ /* 0x000fe200078e0a09 */
[----:B------:R-:W-:-:S04]  /*1c00*/  MOV R6, RZ ;  /* 0x000000ff00067202 */ /* 0x000fc80000000f00 */
[----:B------:R-:W-:-:S06]  /*1c10*/  IADD3 R7, PT, PT, R9, 0x7fe00000, RZ ;  /* 0x7fe0000009077810 */ /* 0x000fcc0007ffe0ff */
[----:B------:R-:W-:-:S10]  /*1c20*/  DMUL R14, R12, R6 ;  /* 0x000000060c0e7228 */ /* 0x000fd40000000000 */
[----:B------:R-:W-:-:S13]  /*1c30*/  FSETP.GTU.AND P0, PT, |R15|, 1.469367938527859385e-39, PT ;  /* 0x001000000f00780b */ /* 0x000fda0003f0c200 */
[----:B------:R-:W-:Y:S05]  /*1c40*/  @P0 BRA `(.L_x_31) ;  /* 0x0000000000940947 */ /* 0x000fea0003800000 */
[----:B------:R-:W-:Y:S01]  /*1c50*/  DFMA R2, R12, -R2, R10 ;  /* 0x800000020c02722b */ /* 0x000fe2000000000a */
[----:B------:R-:W-:-:S09]  /*1c60*/  IMAD.MOV.U32 R6, RZ, RZ, RZ ;  /* 0x000000ffff067224 */ /* 0x000fd200078e00ff */
[C---:B------:R-:W-:Y:S02]  /*1c70*/  FSETP.NEU.AND P0, PT, R3.reuse, RZ, PT ;  /* 0x000000ff0300720b */ /* 0x040fe40003f0d000 */
[----:B------:R-:W-:-:S04]  /*1c80*/  LOP3.LUT R5, R3, 0x80000000, R5, 0x48, !PT ;  /* 0x8000000003057812 */ /* 0x000fc800078e4805 */
[----:B------:R-:W-:-:S07]  /*1c90*/  LOP3.LUT R7, R5, R7, RZ, 0xfc, !PT ;  /* 0x0000000705077212 */ /* 0x000fce00078efcff */
[----:B------:R-:W-:Y:S05]  /*1ca0*/  @!P0 BRA `(.L_x_31) ;  /* 0x00000000007c8947 */ /* 0x000fea0003800000 */
[----:B------:R-:W-:Y:S01]  /*1cb0*/  IADD3 R3, PT, PT, -R9, RZ, RZ ;  /* 0x000000ff09037210 */ /* 0x000fe20007ffe1ff */
[----:B------:R-:W-:Y:S01]  /*1cc0*/  DMUL.RP R6, R12, R6 ;  /* 0x000000060c067228 */ /* 0x000fe20000008000 */
[----:B------:R-:W-:-:S06]  /*1cd0*/  MOV R2, RZ ;  /* 0x000000ff00027202 */ /* 0x000fcc0000000f00 */
[----:B------:R-:W-:-:S03]  /*1ce0*/  DFMA R2, R14, -R2, R12 ;  /* 0x800000020e02722b */ /* 0x000fc6000000000c */
[----:B------:R-:W-:-:S03]  /*1cf0*/  LOP3.LUT R5, R7, R5, RZ, 0x3c, !PT ;  /* 0x0000000507057212 */ /* 0x000fc600078e3cff */
[----:B------:R-:W-:-:S04]  /*1d00*/  IADD3 R2, PT, PT, -R9, -0x43300000, RZ ;  /* 0xbcd0000009027810 */ /* 0x000fc80007ffe1ff */
[----:B------:R-:W-:-:S04]  /*1d10*/  FSETP.NEU.AND P0, PT, |R3|, R2, PT ;  /* 0x000000020300720b */ /* 0x000fc80003f0d200 */
[----:B------:R-:W-:Y:S02]  /*1d20*/  FSEL R14, R6, R14, !P0 ;  /* 0x0000000e060e7208 */ /* 0x000fe40004000000 */
[----:B------:R-:W-:Y:S01]  /*1d30*/  FSEL R15, R5, R15, !P0 ;  /* 0x0000000f050f7208 */ /* 0x000fe20004000000 */
[----:B------:R-:W-:Y:S06]  /*1d40*/  BRA `(.L_x_31) ;  /* 0x0000000000547947 */ /* 0x000fec0003800000 */
.L_x_30:
[----:B------:R-:W-:-:S14]  /*1d50*/  DSETP.NAN.AND P0, PT, R6, R6, PT ;  /* 0x000000060600722a */ /* 0x000fdc0003f08000 */
[----:B------:R-:W-:Y:S05]  /*1d60*/  @P0 BRA `(.L_x_32) ;  /* 0x0000000000440947 */ /* 0x000fea0003800000 */
[----:B------:R-:W-:-:S14]  /*1d70*/  DSETP.NAN.AND P0, PT, R4, R4, PT ;  /* 0x000000040400722a */ /* 0x000fdc0003f08000 */
[----:B------:R-:W-:Y:S05]  /*1d80*/  @P0 BRA `(.L_x_33) ;  /* 0x0000000000300947 */ /* 0x000fea0003800000 */
[----:B------:R-:W-:Y:S01]  /*1d90*/  ISETP.NE.AND P0, PT, R21, R20, PT ;  /* 0x000000141500720c */ /* 0x000fe20003f05270 */
[----:B------:R-:W-:Y:S01]  /*1da0*/  IMAD.MOV.U32 R14, RZ, RZ, 0x0 ;  /* 0x00000000ff0e7424 */ /* 0x000fe200078e00ff */
[----:B------:R-:W-:-:S11]  /*1db0*/  MOV R15, 0xfff80000 ;  /* 0xfff80000000f7802 */ /* 0x000fd60000000f00 */
[----:B------:R-:W-:Y:S05]  /*1dc0*/  @!P0 BRA `(.L_x_31) ;  /* 0x0000000000348947 */ /* 0x000fea0003800000 */
[----:B------:R-:W-:Y:S02]  /*1dd0*/  ISETP.NE.AND P0, PT, R21, 0x7ff00000, PT ;  /* 0x7ff000001500780c */ /* 0x000fe40003f05270 */
[----:B------:R-:W-:Y:S02]  /*1de0*/  LOP3.LUT R15, R7, 0x80000000, R5, 0x48, !PT ;  /* 0x80000000070f7812 */ /* 0x000fe400078e4805 */
[----:B------:R-:W-:-:S13]  /*1df0*/  ISETP.EQ.OR P0, PT, R20, RZ, !P0 ;  /* 0x000000ff1400720c */ /* 0x000fda0004702670 */
[----:B------:R-:W-:Y:S02]  /*1e00*/  @P0 LOP3.LUT R2, R15, 0x7ff00000, RZ, 0xfc, !PT ;  /* 0x7ff000000f020812 */ /* 0x000fe400078efcff */
[----:B------:R-:W-:Y:S01]  /*1e10*/  @!P0 MOV R14, RZ ;  /* 0x000000ff000e8202 */ /* 0x000fe20000000f00 */
[----:B------:R-:W-:Y:S01]  /*1e20*/  @P0 IMAD.MOV.U32 R14, RZ, RZ, RZ ;  /* 0x000000ffff0e0224 */ /* 0x000fe200078e00ff */
[----:B------:R-:W-:Y:S01]  /*1e30*/  @P0 MOV R15, R2 ;  /* 0x00000002000f0202 */ /* 0x000fe20000000f00 */
[----:B------:R-:W-:Y:S06]  /*1e40*/  BRA `(.L_x_31) ;  /* 0x0000000000147947 */ /* 0x000fec0003800000 */
.L_x_33:
[----:B------:R-:W-:Y:S02]  /*1e50*/  LOP3.LUT R15, R5, 0x80000, RZ, 0xfc, !PT ;  /* 0x00080000050f7812 */ /* 0x000fe400078efcff */
[----:B------:R-:W-:Y:S01]  /*1e60*/  MOV R14, R4 ;  /* 0x00000004000e7202 */ /* 0x000fe20000000f00 */
[----:B------:R-:W-:Y:S06]  /*1e70*/  BRA `(.L_x_31) ;  /* 0x0000000000087947 */ /* 0x000fec0003800000 */
.L_x_32:
[----:B------:R-:W-:Y:S01]  /*1e80*/  LOP3.LUT R15, R7, 0x80000, RZ, 0xfc, !PT ;  /* 0x00080000070f7812 */ /* 0x000fe200078efcff */
[----:B------:R-:W-:-:S07]  /*1e90*/  IMAD.MOV.U32 R14, RZ, RZ, R6 ;  /* 0x000000ffff0e7224 */ /* 0x000fce00078e0006 */
.L_x_31:
[----:B------:R-:W-:Y:S05]  /*1ea0*/  BSYNC.RECONVERGENT B1 ;  /* 0x0000000000017941 */ /* 0x000fea0003800200 */
.L_x_29:
[----:B------:R-:W-:Y:S01]  /*1eb0*/  IMAD.MOV.U32 R9, RZ, RZ, 0x0 ;  /* 0x00000000ff097424 */ /* 0x000fe200078e00ff */
[----:B------:R-:W-:Y:S02]  /*1ec0*/  MOV R2, R14 ;  /* 0x0000000e00027202 */ /* 0x000fe40000000f00 */
[----:B------:R-:W-:Y:S01]  /*1ed0*/  MOV R3, R15 ;  /* 0x0000000f00037202 */ /* 0x000fe20000000f00 */
[----:B------:R-:W-:Y:S06]  /*1ee0*/  RET.REL.NODEC R8 `(_Z19cosine_distance_gpuPKfiS0_iiPfPi) ;  /* 0xffffffe008447950 */ /* 0x000fec0003c3ffff */
        .weak           $__internal_1_$__cuda_sm20_dsqrt_rn_f64_mediumpath_v1
        .type           $__internal_1_$__cuda_sm20_dsqrt_rn_f64_mediumpath_v1,@function
        .size           $__internal_1_$__cuda_sm20_dsqrt_rn_f64_mediumpath_v1,(.L_x_40 - $__internal_1_$__cuda_sm20_dsqrt_rn_f64_mediumpath_v1)
$__internal_1_$__cuda_sm20_dsqrt_rn_f64_mediumpath_v1:
[----:B------:R-:W-:Y:S01]  /*1ef0*/  ISETP.GE.U32.AND P0, PT, R6, -0x3400000, PT ;  /* 0xfcc000000600780c */ /* 0x000fe20003f06070 */
[----:B------:R-:W-:Y:S01]  /*1f00*/  BSSY.RECONVERGENT B1, `(.L_x_34) ;  /* 0x0000028000017945 */ /* 0x000fe20003800200 */
[----:B------:R-:W-:Y:S01]  /*1f10*/  MOV R12, R28 ;  /* 0x0000001c000c7202 */ /* 0x000fe20000000f00 */
[----:B------:R-:W-:Y:S01]  /*1f20*/  IMAD.MOV.U32 R6, RZ, RZ, R14 ;  /* 0x000000ffff067224 */ /* 0x000fe200078e000e */
[----:B------:R-:W-:Y:S02]  /*1f30*/  MOV R13, R29 ;  /* 0x0000001d000d7202 */ /* 0x000fe40000000f00 */
[----:B------:R-:W-:Y:S02]  /*1f40*/  MOV R7, R15 ;  /* 0x0000000f00077202 */ /* 0x000fe40000000f00 */
[----:B------:R-:W-:-:S05]  /*1f50*/  MOV R11, R5 ;  /* 0x00000005000b7202 */ /* 0x000fca0000000f00 */
[----:B------:R-:W-:Y:S05]  /*1f60*/  @!P0 BRA `(.L_x_35) ;  /* 0x0000000000208947 */ /* 0x000fea0003800000 */
[----:B------:R-:W-:-:S10]  /*1f70*/  DFMA.RM R6, R6, R8, R10 ;  /* 0x000000080606722b */ /* 0x000fd4000000400a */
[----:B------:R-:W-:-:S05]  /*1f80*/  IADD3 R10, P0, PT, R6, 0x1, RZ ;  /* 0x00000001060a7810 */ /* 0x000fca0007f1e0ff */
[----:B------:R-:W-:-:S06]  /*1f90*/  IMAD.X R11, RZ, RZ, R7, P0 ;  /* 0x000000ffff0b7224 */ /* 0x000fcc00000e0607 */
[----:B------:R-:W-:-:S08]  /*1fa0*/  DFMA.RP R8, -R6, R10, R12 ;  /* 0x0000000a0608722b */ /* 0x000fd0000000810c */
[----:B------:R-:W-:-:S06]  /*1fb0*/  DSETP.GT.AND P0, PT, R8, RZ, PT ;  /* 0x000000ff0800722a */ /* 0x000fcc0003f04000 */
[----:B------:R-:W-:Y:S02]  /*1fc0*/  FSEL R6, R10, R6, P0 ;  /* 0x000000060a067208 */ /* 0x000fe40000000000 */
[----:B------:R-:W-:Y:S01]  /*1fd0*/  FSEL R7, R11, R7, P0 ;  /* 0x000000070b077208 */ /* 0x000fe20000000000 */
[----:B------:R-:W-:Y:S06]  /*1fe0*/  BRA `(.L_x_36) ;  /* 0x0000000000647947 */ /* 0x000fec0003800000 */
.L_x_35:
[----:B------:R-:W-:-:S14]  /*1ff0*/  DSETP.NE.AND P0, PT, R12, RZ, PT ;  /* 0x000000ff0c00722a */ /* 0x000fdc0003f05000 */
[----:B------:R-:W-:Y:S05]  /*2000*/  @!P0 BRA `(.L_x_37) ;  /* 0x0000000000588947 */ /* 0x000fea0003800000 */
[----:B------:R-:W-:-:S13]  /*2010*/  ISETP.GE.AND P0, PT, R13, RZ, PT ;  /* 0x000000ff0d00720c */ /* 0x000fda0003f06270 */
[----:B------:R-:W-:Y:S02]  /*2020*/  @!P0 MOV R6, 0x0 ;  /* 0x0000000000068802 */ /* 0x000fe40000000f00 */
[----:B------:R-:W-:Y:S01]  /*2030*/  @!P0 MOV R7, 0xfff80000 ;  /* 0xfff8000000078802 */ /* 0x000fe20000000f00 */
[----:B------:R-:W-:Y:S06]  /*2040*/  @!P0 BRA `(.L_x_36) ;  /* 0x00000000004c8947 */ /* 0x000fec0003800000 */
[----:B------:R-:W-:-:S13]  /*2050*/  ISETP.GT.AND P0, PT, R13, 0x7fefffff, PT ;  /* 0x7fefffff0d00780c */ /* 0x000fda0003f04270 */
[----:B------:R-:W-:Y:S05]  /*2060*/  @P0 BRA `(.L_x_37) ;  /* 0x0000000000400947 */ /* 0x000fea0003800000 */
[----:B------:R-:W-:Y:S01]  /*2070*/  DMUL R6, R12, 8.11296384146066816958e+31 ;  /* 0x469000000c067828 */ /* 0x000fe20000000000 */
[----:B------:R-:W-:Y:S02]  /*2080*/  IMAD.MOV.U32 R8, RZ, RZ, RZ ;  /* 0x000000ffff087224 */ /* 0x000fe400078e00ff */
[----:B------:R-:W-:Y:S01]  /*2090*/  HFMA2 R13, -RZ, RZ, 1.9609375, 0 ;  /* 0x3fd80000ff0d7431 */ /* 0x000fe200000001ff */
[----:B------:R-:W-:Y:S02]  /*20a0*/  MOV R12, 0x0 ;  /* 0x00000000000c7802 */ /* 0x000fe40000000f00 */
[----:B------:R-:W0:Y:S02]  /*20b0*/  MUFU.RSQ64H R9, R7 ;  /* 0x0000000700097308 */ /* 0x000e240000001c00 */
[----:B0-----:R-:W-:-:S08]  /*20c0*/  DMUL R10, R8, R8 ;  /* 0x00000008080a7228 */ /* 0x001fd00000000000 */
[----:B------:R-:W-:-:S08]  /*20d0*/  DFMA R10, R6, -R10, 1 ;  /* 0x3ff00000060a742b */ /* 0x000fd0000000080a */
[----:B------:R-:W-:Y:S02]  /*20e0*/  DFMA R12, R10, R12, 0.5 ;  /* 0x3fe000000a0c742b */ /* 0x000fe4000000000c */
[----:B------:R-:W-:-:S08]  /*20f0*/  DMUL R10, R8, R10 ;  /* 0x0000000a080a7228 */ /* 0x000fd00000000000 */
[----:B------:R-:W-:-:S08]  /*2100*/  DFMA R10, R12, R10, R8 ;  /* 0x0000000a0c0a722b */ /* 0x000fd00000000008 */
[----:B------:R-:W-:Y:S02]  /*2110*/  DMUL R8, R6, R10 ;  /* 0x0000000a06087228 */ /* 0x000fe40000000000 */
[----:B------:R-:W-:-:S06]  /*2120*/  VIADD R11, R11, 0xfff00000 ;  /* 0xfff000000b0b7836 */ /* 0x000fcc0000000000 */
[----:B------:R-:W-:-:S08]  /*2130*/  DFMA R12, R8, -R8, R6 ;  /* 0x80000008080c722b */ /* 0x000fd00000000006 */
[----:B------:R-:W-:-:S10]  /*2140*/  DFMA R6, R10, R12, R8 ;  /* 0x0000000c0a06722b */ /* 0x000fd40000000008 */
[----:B------:R-:W-:Y:S01]  /*2150*/  IADD3 R7, PT, PT, R7, -0x3500000, RZ ;  /* 0xfcb0000007077810 */ /* 0x000fe20007ffe0ff */
[----:B------:R-:W-:Y:S06]  /*2160*/  BRA `(.L_x_36) ;  /* 0x0000000000047947 */ /* 0x000fec0003800000 */
.L_x_37:
[----:B------:R-:W-:-:S11]  /*2170*/  DADD R6, R12, R12 ;  /* 0x000000000c067229 */ /* 0x000fd6000000000c */
.L_x_36:
[----:B------:R-:W-:Y:S05]  /*2180*/  BSYNC.RECONVERGENT B1 ;  /* 0x0000000000017941 */ /* 0x000fea0003800200 */
.L_x_34:
[----:B------:R-:W-:-:S04]  /*2190*/  MOV R5, 0x0 ;  /* 0x0000000000057802 */ /* 0x000fc80000000f00 */
[----:B------:R-:W-:Y:S05]  /*21a0*/  RET.REL.NODEC R4 `(_Z19cosine_distance_gpuPKfiS0_iiPfPi) ;  /* 0xffffffdc04947950 */ /* 0x000fea0003c3ffff */
.L_x_38:
        /* <DEDUP_REMOVED lines=13> */
.L_x_40:


//--------------------- .nv.shared.reserved.0     --------------------------
	.section	.nv.shared.reserved.0,"aw",@nobits
	.weak		__nv_reservedSMEM_offset_0_alias
	.size		__nv_reservedSMEM_offset_0_alias, 0, 64
	.other		__nv_reservedSMEM_offset_0_alias,@"STO_CUDA_RESERVED_SHARED STV_DEFAULT"
__nv_reservedSMEM_offset_0_alias:
	.zero		0
	.zero		64


//--------------------- .nv.constant0._Z18insertion_sort_gpuiiiiPfPiPKiPKf --------------------------
	.section	.nv.constant0._Z18insertion_sort_gpuiiiiPfPiPKiPKf,"a",@progbits
	.sectionflags	@""
	.align	4
.nv.constant0._Z18insertion_sort_gpuiiiiPfPiPKiPKf:
	.zero		944


//--------------------- .nv.constant0._Z19cosine_distance_gpuPKfiS0_iiPfPi --------------------------
	.section	.nv.constant0._Z19cosine_distance_gpuPKfiS0_iiPfPi,"a",@progbits
	.sectionflags	@""
	.align	4
.nv.constant0._Z19cosine_distance_gpuPKfiS0_iiPfPi:
	.zero		944


//--------------------- SYMBOLS --------------------------

	.type		.nv.reservedSmem.offset0,@object
	.size		.nv.reservedSmem.offset0,0x4
	.type		malloc,@function
	.type		free,@function
